//
// Generated by NVIDIA NVVM Compiler
//
// Compiler Build ID: CL-36424714
// Cuda compilation tools, release 13.0, V13.0.88
// Based on NVVM 20.0.0
//

.version 9.0
.target sm_100
.address_size 64

	// .globl	_Z14v2_convolutionILi2ELi2ELi1ELi1ELi5EEvPfS0_S0_ii
.extern .func  (.param .b32 func_retval0) vprintf
(
	.param .b64 vprintf_param_0,
	.param .b64 vprintf_param_1
)
;
// _ZZ14v2_convolutionILi2ELi2ELi1ELi1ELi5EEvPfS0_S0_iiE8s_filter has been demoted
// _ZZ14v2_convolutionILi2ELi2ELi1ELi1ELi5EEvPfS0_S0_iiE5s_org has been demoted
.global .align 1 .b8 $str[14] = {102, 105, 108, 116, 101, 114, 48, 58, 37, 46, 50, 102, 10};

.visible .entry _Z14v2_convolutionILi2ELi2ELi1ELi1ELi5EEvPfS0_S0_ii(
	.param .u64 .ptr .align 1 _Z14v2_convolutionILi2ELi2ELi1ELi1ELi5EEvPfS0_S0_ii_param_0,
	.param .u64 .ptr .align 1 _Z14v2_convolutionILi2ELi2ELi1ELi1ELi5EEvPfS0_S0_ii_param_1,
	.param .u64 .ptr .align 1 _Z14v2_convolutionILi2ELi2ELi1ELi1ELi5EEvPfS0_S0_ii_param_2,
	.param .u32 _Z14v2_convolutionILi2ELi2ELi1ELi1ELi5EEvPfS0_S0_ii_param_3,
	.param .u32 _Z14v2_convolutionILi2ELi2ELi1ELi1ELi5EEvPfS0_S0_ii_param_4
)
{
	.local .align 8 .b8 	__local_depot0[8];
	.reg .b64 	%SP;
	.reg .b64 	%SPL;
	.reg .pred 	%p<18>;
	.reg .b32 	%r<140>;
	.reg .b32 	%f<438>;
	.reg .b64 	%rd<37>;
	.reg .b64 	%fd<2>;
	// demoted variable
	.shared .align 4 .b8 _ZZ14v2_convolutionILi2ELi2ELi1ELi1ELi5EEvPfS0_S0_iiE8s_filter[100];
	// demoted variable
	.shared .align 4 .b8 _ZZ14v2_convolutionILi2ELi2ELi1ELi1ELi5EEvPfS0_S0_iiE5s_org[144];
	mov.u64 	%SPL, __local_depot0;
	cvta.local.u64 	%SP, %SPL;
	ld.param.u64 	%rd4, [_Z14v2_convolutionILi2ELi2ELi1ELi1ELi5EEvPfS0_S0_ii_param_0];
	ld.param.u64 	%rd5, [_Z14v2_convolutionILi2ELi2ELi1ELi1ELi5EEvPfS0_S0_ii_param_1];
	ld.param.u64 	%rd6, [_Z14v2_convolutionILi2ELi2ELi1ELi1ELi5EEvPfS0_S0_ii_param_2];
	ld.param.u32 	%r13, [_Z14v2_convolutionILi2ELi2ELi1ELi1ELi5EEvPfS0_S0_ii_param_3];
	ld.param.u32 	%r14, [_Z14v2_convolutionILi2ELi2ELi1ELi1ELi5EEvPfS0_S0_ii_param_4];
	cvta.to.global.u64 	%rd1, %rd5;
	cvta.to.global.u64 	%rd2, %rd4;
	cvta.to.global.u64 	%rd3, %rd6;
	mov.u32 	%r1, %ctaid.y;
	mov.u32 	%r2, %ctaid.x;
	mov.u32 	%r3, %tid.y;
	mov.u32 	%r4, %tid.x;
	add.s32 	%r15, %r13, -4;
	add.s32 	%r5, %r14, -4;
	shr.u32 	%r16, %r15, 31;
	add.s32 	%r17, %r15, %r16;
	shr.s32 	%r18, %r17, 1;
	add.s32 	%r6, %r18, -1;
	shr.u32 	%r19, %r5, 31;
	add.s32 	%r20, %r5, %r19;
	shr.s32 	%r21, %r20, 1;
	add.s32 	%r7, %r21, -1;
	and.b32  	%r22, %r17, -2;
	sub.s32 	%r8, %r15, %r22;
	and.b32  	%r23, %r20, -2;
	sub.s32 	%r9, %r5, %r23;
	or.b32  	%r24, %r1, %r2;
	or.b32  	%r25, %r24, %r3;
	or.b32  	%r26, %r25, %r4;
	setp.ne.s32 	%p1, %r26, 0;
	@%p1 bra 	$L__BB0_2;
	add.u64 	%rd7, %SP, 0;
	add.u64 	%rd8, %SPL, 0;
	ld.global.f32 	%f1, [%rd3];
	cvt.f64.f32 	%fd1, %f1;
	st.local.f64 	[%rd8], %fd1;
	mov.u64 	%rd9, $str;
	cvta.global.u64 	%rd10, %rd9;
	{ // callseq 0, 0
	.param .b64 param0;
	st.param.b64 	[param0], %rd10;
	.param .b64 param1;
	st.param.b64 	[param1], %rd7;
	.param .b32 retval0;
	call.uni (retval0), 
	vprintf, 
	(
	param0, 
	param1
	);
	ld.param.b32 	%r27, [retval0];
	} // callseq 0
$L__BB0_2:
	mul.lo.s32 	%r29, %r13, %r2;
	mad.lo.s32 	%r30, %r14, %r1, %r29;
	shl.b32 	%r10, %r30, 1;
	setp.ne.s32 	%p2, %r3, 1;
	setp.ne.s32 	%p3, %r4, 1;
	mov.u32 	%r31, _ZZ14v2_convolutionILi2ELi2ELi1ELi1ELi5EEvPfS0_S0_iiE5s_org;
	mad.lo.s32 	%r11, %r3, 24, %r31;
	shl.b32 	%r32, %r4, 2;
	add.s32 	%r12, %r11, %r32;
	or.pred  	%p4, %p2, %p3;
	@%p4 bra 	$L__BB0_4;
	add.s32 	%r42, %r14, %r10;
	mul.wide.s32 	%rd22, %r42, 4;
	add.s64 	%rd23, %rd2, %rd22;
	ld.global.f32 	%f38, [%rd23+4];
	st.shared.f32 	[_ZZ14v2_convolutionILi2ELi2ELi1ELi1ELi5EEvPfS0_S0_iiE5s_org+28], %f38;
	ld.global.f32 	%f39, [%rd23+8];
	st.shared.f32 	[_ZZ14v2_convolutionILi2ELi2ELi1ELi1ELi5EEvPfS0_S0_iiE5s_org+32], %f39;
	ld.global.f32 	%f40, [%rd23+12];
	st.shared.f32 	[_ZZ14v2_convolutionILi2ELi2ELi1ELi1ELi5EEvPfS0_S0_iiE5s_org+36], %f40;
	ld.global.f32 	%f41, [%rd23+16];
	st.shared.f32 	[_ZZ14v2_convolutionILi2ELi2ELi1ELi1ELi5EEvPfS0_S0_iiE5s_org+40], %f41;
	ld.global.f32 	%f42, [%rd23+20];
	st.shared.f32 	[_ZZ14v2_convolutionILi2ELi2ELi1ELi1ELi5EEvPfS0_S0_iiE5s_org+44], %f42;
	mul.wide.s32 	%rd24, %r14, 4;
	add.s64 	%rd25, %rd23, %rd24;
	ld.global.f32 	%f43, [%rd25+4];
	st.shared.f32 	[_ZZ14v2_convolutionILi2ELi2ELi1ELi1ELi5EEvPfS0_S0_iiE5s_org+52], %f43;
	ld.global.f32 	%f44, [%rd25+8];
	st.shared.f32 	[_ZZ14v2_convolutionILi2ELi2ELi1ELi1ELi5EEvPfS0_S0_iiE5s_org+56], %f44;
	ld.global.f32 	%f45, [%rd25+12];
	st.shared.f32 	[_ZZ14v2_convolutionILi2ELi2ELi1ELi1ELi5EEvPfS0_S0_iiE5s_org+60], %f45;
	ld.global.f32 	%f46, [%rd25+16];
	st.shared.f32 	[_ZZ14v2_convolutionILi2ELi2ELi1ELi1ELi5EEvPfS0_S0_iiE5s_org+64], %f46;
	ld.global.f32 	%f47, [%rd25+20];
	st.shared.f32 	[_ZZ14v2_convolutionILi2ELi2ELi1ELi1ELi5EEvPfS0_S0_iiE5s_org+68], %f47;
	add.s64 	%rd26, %rd25, %rd24;
	ld.global.f32 	%f48, [%rd26+4];
	st.shared.f32 	[_ZZ14v2_convolutionILi2ELi2ELi1ELi1ELi5EEvPfS0_S0_iiE5s_org+76], %f48;
	ld.global.f32 	%f49, [%rd26+8];
	st.shared.f32 	[_ZZ14v2_convolutionILi2ELi2ELi1ELi1ELi5EEvPfS0_S0_iiE5s_org+80], %f49;
	ld.global.f32 	%f50, [%rd26+12];
	st.shared.f32 	[_ZZ14v2_convolutionILi2ELi2ELi1ELi1ELi5EEvPfS0_S0_iiE5s_org+84], %f50;
	ld.global.f32 	%f51, [%rd26+16];
	st.shared.f32 	[_ZZ14v2_convolutionILi2ELi2ELi1ELi1ELi5EEvPfS0_S0_iiE5s_org+88], %f51;
	ld.global.f32 	%f52, [%rd26+20];
	st.shared.f32 	[_ZZ14v2_convolutionILi2ELi2ELi1ELi1ELi5EEvPfS0_S0_iiE5s_org+92], %f52;
	add.s64 	%rd27, %rd26, %rd24;
	ld.global.f32 	%f53, [%rd27+4];
	st.shared.f32 	[_ZZ14v2_convolutionILi2ELi2ELi1ELi1ELi5EEvPfS0_S0_iiE5s_org+100], %f53;
	ld.global.f32 	%f54, [%rd27+8];
	st.shared.f32 	[_ZZ14v2_convolutionILi2ELi2ELi1ELi1ELi5EEvPfS0_S0_iiE5s_org+104], %f54;
	ld.global.f32 	%f55, [%rd27+12];
	st.shared.f32 	[_ZZ14v2_convolutionILi2ELi2ELi1ELi1ELi5EEvPfS0_S0_iiE5s_org+108], %f55;
	ld.global.f32 	%f56, [%rd27+16];
	st.shared.f32 	[_ZZ14v2_convolutionILi2ELi2ELi1ELi1ELi5EEvPfS0_S0_iiE5s_org+112], %f56;
	ld.global.f32 	%f57, [%rd27+20];
	st.shared.f32 	[_ZZ14v2_convolutionILi2ELi2ELi1ELi1ELi5EEvPfS0_S0_iiE5s_org+116], %f57;
	add.s64 	%rd28, %rd27, %rd24;
	ld.global.f32 	%f58, [%rd28+4];
	st.shared.f32 	[_ZZ14v2_convolutionILi2ELi2ELi1ELi1ELi5EEvPfS0_S0_iiE5s_org+124], %f58;
	ld.global.f32 	%f59, [%rd28+8];
	st.shared.f32 	[_ZZ14v2_convolutionILi2ELi2ELi1ELi1ELi5EEvPfS0_S0_iiE5s_org+128], %f59;
	ld.global.f32 	%f60, [%rd28+12];
	st.shared.f32 	[_ZZ14v2_convolutionILi2ELi2ELi1ELi1ELi5EEvPfS0_S0_iiE5s_org+132], %f60;
	ld.global.f32 	%f61, [%rd28+16];
	st.shared.f32 	[_ZZ14v2_convolutionILi2ELi2ELi1ELi1ELi5EEvPfS0_S0_iiE5s_org+136], %f61;
	ld.global.f32 	%f62, [%rd28+20];
	st.shared.f32 	[_ZZ14v2_convolutionILi2ELi2ELi1ELi1ELi5EEvPfS0_S0_iiE5s_org+140], %f62;
	bra.uni 	$L__BB0_10;
$L__BB0_4:
	setp.ne.s32 	%p5, %r3, 1;
	@%p5 bra 	$L__BB0_6;
	add.s32 	%r37, %r10, %r4;
	add.s32 	%r40, %r31, %r32;
	add.s32 	%r41, %r37, %r14;
	mul.wide.s32 	%rd15, %r41, 4;
	add.s64 	%rd16, %rd2, %rd15;
	ld.global.f32 	%f33, [%rd16];
	st.shared.f32 	[%r40+24], %f33;
	mul.wide.s32 	%rd17, %r14, 4;
	add.s64 	%rd18, %rd16, %rd17;
	ld.global.f32 	%f34, [%rd18];
	st.shared.f32 	[%r40+48], %f34;
	add.s64 	%rd19, %rd18, %rd17;
	ld.global.f32 	%f35, [%rd19];
	st.shared.f32 	[%r40+72], %f35;
	add.s64 	%rd20, %rd19, %rd17;
	ld.global.f32 	%f36, [%rd20];
	st.shared.f32 	[%r40+96], %f36;
	add.s64 	%rd21, %rd20, %rd17;
	ld.global.f32 	%f37, [%rd21];
	st.shared.f32 	[%r40+120], %f37;
	bra.uni 	$L__BB0_10;
$L__BB0_6:
	setp.ne.s32 	%p6, %r4, 1;
	@%p6 bra 	$L__BB0_8;
	mad.lo.s32 	%r36, %r14, %r3, %r10;
	mul.wide.s32 	%rd13, %r36, 4;
	add.s64 	%rd14, %rd2, %rd13;
	ld.global.f32 	%f28, [%rd14+4];
	st.shared.f32 	[%r11+4], %f28;
	ld.global.f32 	%f29, [%rd14+8];
	st.shared.f32 	[%r11+8], %f29;
	ld.global.f32 	%f30, [%rd14+12];
	st.shared.f32 	[%r11+12], %f30;
	ld.global.f32 	%f31, [%rd14+16];
	st.shared.f32 	[%r11+16], %f31;
	ld.global.f32 	%f32, [%rd14+20];
	st.shared.f32 	[%r11+20], %f32;
	bra.uni 	$L__BB0_10;
$L__BB0_8:
	mad.lo.s32 	%r33, %r14, %r3, %r4;
	add.s32 	%r34, %r33, %r10;
	mul.wide.s32 	%rd11, %r34, 4;
	add.s64 	%rd12, %rd2, %rd11;
	ld.global.f32 	%f2, [%rd12];
	st.shared.f32 	[%r12], %f2;
	or.b32  	%r35, %r3, %r4;
	setp.ne.s32 	%p7, %r35, 0;
	@%p7 bra 	$L__BB0_10;
	ld.global.f32 	%f3, [%rd3];
	st.shared.f32 	[_ZZ14v2_convolutionILi2ELi2ELi1ELi1ELi5EEvPfS0_S0_iiE8s_filter], %f3;
	ld.global.f32 	%f4, [%rd3+4];
	st.shared.f32 	[_ZZ14v2_convolutionILi2ELi2ELi1ELi1ELi5EEvPfS0_S0_iiE8s_filter+4], %f4;
	ld.global.f32 	%f5, [%rd3+8];
	st.shared.f32 	[_ZZ14v2_convolutionILi2ELi2ELi1ELi1ELi5EEvPfS0_S0_iiE8s_filter+8], %f5;
	ld.global.f32 	%f6, [%rd3+12];
	st.shared.f32 	[_ZZ14v2_convolutionILi2ELi2ELi1ELi1ELi5EEvPfS0_S0_iiE8s_filter+12], %f6;
	ld.global.f32 	%f7, [%rd3+16];
	st.shared.f32 	[_ZZ14v2_convolutionILi2ELi2ELi1ELi1ELi5EEvPfS0_S0_iiE8s_filter+16], %f7;
	ld.global.f32 	%f8, [%rd3+20];
	st.shared.f32 	[_ZZ14v2_convolutionILi2ELi2ELi1ELi1ELi5EEvPfS0_S0_iiE8s_filter+20], %f8;
	ld.global.f32 	%f9, [%rd3+24];
	st.shared.f32 	[_ZZ14v2_convolutionILi2ELi2ELi1ELi1ELi5EEvPfS0_S0_iiE8s_filter+24], %f9;
	ld.global.f32 	%f10, [%rd3+28];
	st.shared.f32 	[_ZZ14v2_convolutionILi2ELi2ELi1ELi1ELi5EEvPfS0_S0_iiE8s_filter+28], %f10;
	ld.global.f32 	%f11, [%rd3+32];
	st.shared.f32 	[_ZZ14v2_convolutionILi2ELi2ELi1ELi1ELi5EEvPfS0_S0_iiE8s_filter+32], %f11;
	ld.global.f32 	%f12, [%rd3+36];
	st.shared.f32 	[_ZZ14v2_convolutionILi2ELi2ELi1ELi1ELi5EEvPfS0_S0_iiE8s_filter+36], %f12;
	ld.global.f32 	%f13, [%rd3+40];
	st.shared.f32 	[_ZZ14v2_convolutionILi2ELi2ELi1ELi1ELi5EEvPfS0_S0_iiE8s_filter+40], %f13;
	ld.global.f32 	%f14, [%rd3+44];
	st.shared.f32 	[_ZZ14v2_convolutionILi2ELi2ELi1ELi1ELi5EEvPfS0_S0_iiE8s_filter+44], %f14;
	ld.global.f32 	%f15, [%rd3+48];
	st.shared.f32 	[_ZZ14v2_convolutionILi2ELi2ELi1ELi1ELi5EEvPfS0_S0_iiE8s_filter+48], %f15;
	ld.global.f32 	%f16, [%rd3+52];
	st.shared.f32 	[_ZZ14v2_convolutionILi2ELi2ELi1ELi1ELi5EEvPfS0_S0_iiE8s_filter+52], %f16;
	ld.global.f32 	%f17, [%rd3+56];
	st.shared.f32 	[_ZZ14v2_convolutionILi2ELi2ELi1ELi1ELi5EEvPfS0_S0_iiE8s_filter+56], %f17;
	ld.global.f32 	%f18, [%rd3+60];
	st.shared.f32 	[_ZZ14v2_convolutionILi2ELi2ELi1ELi1ELi5EEvPfS0_S0_iiE8s_filter+60], %f18;
	ld.global.f32 	%f19, [%rd3+64];
	st.shared.f32 	[_ZZ14v2_convolutionILi2ELi2ELi1ELi1ELi5EEvPfS0_S0_iiE8s_filter+64], %f19;
	ld.global.f32 	%f20, [%rd3+68];
	st.shared.f32 	[_ZZ14v2_convolutionILi2ELi2ELi1ELi1ELi5EEvPfS0_S0_iiE8s_filter+68], %f20;
	ld.global.f32 	%f21, [%rd3+72];
	st.shared.f32 	[_ZZ14v2_convolutionILi2ELi2ELi1ELi1ELi5EEvPfS0_S0_iiE8s_filter+72], %f21;
	ld.global.f32 	%f22, [%rd3+76];
	st.shared.f32 	[_ZZ14v2_convolutionILi2ELi2ELi1ELi1ELi5EEvPfS0_S0_iiE8s_filter+76], %f22;
	ld.global.f32 	%f23, [%rd3+80];
	st.shared.f32 	[_ZZ14v2_convolutionILi2ELi2ELi1ELi1ELi5EEvPfS0_S0_iiE8s_filter+80], %f23;
	ld.global.f32 	%f24, [%rd3+84];
	st.shared.f32 	[_ZZ14v2_convolutionILi2ELi2ELi1ELi1ELi5EEvPfS0_S0_iiE8s_filter+84], %f24;
	ld.global.f32 	%f25, [%rd3+88];
	st.shared.f32 	[_ZZ14v2_convolutionILi2ELi2ELi1ELi1ELi5EEvPfS0_S0_iiE8s_filter+88], %f25;
	ld.global.f32 	%f26, [%rd3+92];
	st.shared.f32 	[_ZZ14v2_convolutionILi2ELi2ELi1ELi1ELi5EEvPfS0_S0_iiE8s_filter+92], %f26;
	ld.global.f32 	%f27, [%rd3+96];
	st.shared.f32 	[_ZZ14v2_convolutionILi2ELi2ELi1ELi1ELi5EEvPfS0_S0_iiE8s_filter+96], %f27;
$L__BB0_10:
	bar.sync 	0;
	setp.ne.s32 	%p8, %r1, %r6;
	setp.ne.s32 	%p9, %r2, %r7;
	or.pred  	%p10, %p8, %p9;
	@%p10 bra 	$L__BB0_13;
	setp.ge.s32 	%p15, %r3, %r8;
	setp.ge.s32 	%p16, %r4, %r9;
	or.pred  	%p17, %p15, %p16;
	@%p17 bra 	$L__BB0_20;
	mov.u32 	%r109, _ZZ14v2_convolutionILi2ELi2ELi1ELi1ELi5EEvPfS0_S0_iiE8s_filter;
	mad.lo.s32 	%r110, %r3, 20, %r109;
	ld.shared.f32 	%f338, [%r12];
	add.s32 	%r112, %r110, %r32;
	ld.shared.f32 	%f339, [%r112];
	fma.rn.f32 	%f340, %f338, %f339, 0f00000000;
	cvt.rzi.s32.f32 	%r113, %f340;
	ld.shared.f32 	%f341, [%r12+4];
	ld.shared.f32 	%f342, [%r112+4];
	cvt.rn.f32.s32 	%f343, %r113;
	fma.rn.f32 	%f344, %f341, %f342, %f343;
	cvt.rzi.s32.f32 	%r114, %f344;
	ld.shared.f32 	%f345, [%r12+8];
	ld.shared.f32 	%f346, [%r112+8];
	cvt.rn.f32.s32 	%f347, %r114;
	fma.rn.f32 	%f348, %f345, %f346, %f347;
	cvt.rzi.s32.f32 	%r115, %f348;
	ld.shared.f32 	%f349, [%r12+12];
	ld.shared.f32 	%f350, [%r112+12];
	cvt.rn.f32.s32 	%f351, %r115;
	fma.rn.f32 	%f352, %f349, %f350, %f351;
	cvt.rzi.s32.f32 	%r116, %f352;
	ld.shared.f32 	%f353, [%r12+16];
	ld.shared.f32 	%f354, [%r112+16];
	cvt.rn.f32.s32 	%f355, %r116;
	fma.rn.f32 	%f356, %f353, %f354, %f355;
	cvt.rzi.s32.f32 	%r117, %f356;
	ld.shared.f32 	%f357, [%r12+24];
	ld.shared.f32 	%f358, [%r112+20];
	cvt.rn.f32.s32 	%f359, %r117;
	fma.rn.f32 	%f360, %f357, %f358, %f359;
	cvt.rzi.s32.f32 	%r118, %f360;
	ld.shared.f32 	%f361, [%r12+28];
	ld.shared.f32 	%f362, [%r112+24];
	cvt.rn.f32.s32 	%f363, %r118;
	fma.rn.f32 	%f364, %f361, %f362, %f363;
	cvt.rzi.s32.f32 	%r119, %f364;
	ld.shared.f32 	%f365, [%r12+32];
	ld.shared.f32 	%f366, [%r112+28];
	cvt.rn.f32.s32 	%f367, %r119;
	fma.rn.f32 	%f368, %f365, %f366, %f367;
	cvt.rzi.s32.f32 	%r120, %f368;
	ld.shared.f32 	%f369, [%r12+36];
	ld.shared.f32 	%f370, [%r112+32];
	cvt.rn.f32.s32 	%f371, %r120;
	fma.rn.f32 	%f372, %f369, %f370, %f371;
	cvt.rzi.s32.f32 	%r121, %f372;
	ld.shared.f32 	%f373, [%r12+40];
	ld.shared.f32 	%f374, [%r112+36];
	cvt.rn.f32.s32 	%f375, %r121;
	fma.rn.f32 	%f376, %f373, %f374, %f375;
	cvt.rzi.s32.f32 	%r122, %f376;
	ld.shared.f32 	%f377, [%r12+48];
	ld.shared.f32 	%f378, [%r112+40];
	cvt.rn.f32.s32 	%f379, %r122;
	fma.rn.f32 	%f380, %f377, %f378, %f379;
	cvt.rzi.s32.f32 	%r123, %f380;
	ld.shared.f32 	%f381, [%r12+52];
	ld.shared.f32 	%f382, [%r112+44];
	cvt.rn.f32.s32 	%f383, %r123;
	fma.rn.f32 	%f384, %f381, %f382, %f383;
	cvt.rzi.s32.f32 	%r124, %f384;
	ld.shared.f32 	%f385, [%r12+56];
	ld.shared.f32 	%f386, [%r112+48];
	cvt.rn.f32.s32 	%f387, %r124;
	fma.rn.f32 	%f388, %f385, %f386, %f387;
	cvt.rzi.s32.f32 	%r125, %f388;
	ld.shared.f32 	%f389, [%r12+60];
	ld.shared.f32 	%f390, [%r112+52];
	cvt.rn.f32.s32 	%f391, %r125;
	fma.rn.f32 	%f392, %f389, %f390, %f391;
	cvt.rzi.s32.f32 	%r126, %f392;
	ld.shared.f32 	%f393, [%r12+64];
	ld.shared.f32 	%f394, [%r112+56];
	cvt.rn.f32.s32 	%f395, %r126;
	fma.rn.f32 	%f396, %f393, %f394, %f395;
	cvt.rzi.s32.f32 	%r127, %f396;
	ld.shared.f32 	%f397, [%r12+72];
	ld.shared.f32 	%f398, [%r112+60];
	cvt.rn.f32.s32 	%f399, %r127;
	fma.rn.f32 	%f400, %f397, %f398, %f399;
	cvt.rzi.s32.f32 	%r128, %f400;
	ld.shared.f32 	%f401, [%r12+76];
	ld.shared.f32 	%f402, [%r112+64];
	cvt.rn.f32.s32 	%f403, %r128;
	fma.rn.f32 	%f404, %f401, %f402, %f403;
	cvt.rzi.s32.f32 	%r129, %f404;
	ld.shared.f32 	%f405, [%r12+80];
	ld.shared.f32 	%f406, [%r112+68];
	cvt.rn.f32.s32 	%f407, %r129;
	fma.rn.f32 	%f408, %f405, %f406, %f407;
	cvt.rzi.s32.f32 	%r130, %f408;
	ld.shared.f32 	%f409, [%r12+84];
	ld.shared.f32 	%f410, [%r112+72];
	cvt.rn.f32.s32 	%f411, %r130;
	fma.rn.f32 	%f412, %f409, %f410, %f411;
	cvt.rzi.s32.f32 	%r131, %f412;
	ld.shared.f32 	%f413, [%r12+88];
	ld.shared.f32 	%f414, [%r112+76];
	cvt.rn.f32.s32 	%f415, %r131;
	fma.rn.f32 	%f416, %f413, %f414, %f415;
	cvt.rzi.s32.f32 	%r132, %f416;
	ld.shared.f32 	%f417, [%r12+96];
	ld.shared.f32 	%f418, [%r112+80];
	cvt.rn.f32.s32 	%f419, %r132;
	fma.rn.f32 	%f420, %f417, %f418, %f419;
	cvt.rzi.s32.f32 	%r133, %f420;
	ld.shared.f32 	%f421, [%r12+100];
	ld.shared.f32 	%f422, [%r112+84];
	cvt.rn.f32.s32 	%f423, %r133;
	fma.rn.f32 	%f424, %f421, %f422, %f423;
	cvt.rzi.s32.f32 	%r134, %f424;
	ld.shared.f32 	%f425, [%r12+104];
	ld.shared.f32 	%f426, [%r112+88];
	cvt.rn.f32.s32 	%f427, %r134;
	fma.rn.f32 	%f428, %f425, %f426, %f427;
	cvt.rzi.s32.f32 	%r135, %f428;
	ld.shared.f32 	%f429, [%r12+108];
	ld.shared.f32 	%f430, [%r112+92];
	cvt.rn.f32.s32 	%f431, %r135;
	fma.rn.f32 	%f432, %f429, %f430, %f431;
	cvt.rzi.s32.f32 	%r136, %f432;
	ld.shared.f32 	%f433, [%r12+112];
	ld.shared.f32 	%f434, [%r112+96];
	cvt.rn.f32.s32 	%f435, %r136;
	fma.rn.f32 	%f436, %f433, %f434, %f435;
	cvt.rzi.s32.f32 	%r137, %f436;
	cvt.rn.f32.s32 	%f437, %r137;
	mad.lo.s32 	%r138, %r5, %r3, %r4;
	add.s32 	%r139, %r138, %r10;
	mul.wide.s32 	%rd35, %r139, 4;
	add.s64 	%rd36, %rd1, %rd35;
	st.global.f32 	[%rd36], %f437;
	bra.uni 	$L__BB0_20;
$L__BB0_13:
	setp.ne.s32 	%p11, %r1, %r6;
	@%p11 bra 	$L__BB0_16;
	setp.ge.s32 	%p14, %r3, %r8;
	@%p14 bra 	$L__BB0_20;
	mov.u32 	%r77, _ZZ14v2_convolutionILi2ELi2ELi1ELi1ELi5EEvPfS0_S0_iiE8s_filter;
	mad.lo.s32 	%r78, %r3, 20, %r77;
	ld.shared.f32 	%f238, [%r12];
	add.s32 	%r80, %r78, %r32;
	ld.shared.f32 	%f239, [%r80];
	fma.rn.f32 	%f240, %f238, %f239, 0f00000000;
	cvt.rzi.s32.f32 	%r81, %f240;
	ld.shared.f32 	%f241, [%r12+4];
	ld.shared.f32 	%f242, [%r80+4];
	cvt.rn.f32.s32 	%f243, %r81;
	fma.rn.f32 	%f244, %f241, %f242, %f243;
	cvt.rzi.s32.f32 	%r82, %f244;
	ld.shared.f32 	%f245, [%r12+8];
	ld.shared.f32 	%f246, [%r80+8];
	cvt.rn.f32.s32 	%f247, %r82;
	fma.rn.f32 	%f248, %f245, %f246, %f247;
	cvt.rzi.s32.f32 	%r83, %f248;
	ld.shared.f32 	%f249, [%r12+12];
	ld.shared.f32 	%f250, [%r80+12];
	cvt.rn.f32.s32 	%f251, %r83;
	fma.rn.f32 	%f252, %f249, %f250, %f251;
	cvt.rzi.s32.f32 	%r84, %f252;
	ld.shared.f32 	%f253, [%r12+16];
	ld.shared.f32 	%f254, [%r80+16];
	cvt.rn.f32.s32 	%f255, %r84;
	fma.rn.f32 	%f256, %f253, %f254, %f255;
	cvt.rzi.s32.f32 	%r85, %f256;
	ld.shared.f32 	%f257, [%r12+24];
	ld.shared.f32 	%f258, [%r80+20];
	cvt.rn.f32.s32 	%f259, %r85;
	fma.rn.f32 	%f260, %f257, %f258, %f259;
	cvt.rzi.s32.f32 	%r86, %f260;
	ld.shared.f32 	%f261, [%r12+28];
	ld.shared.f32 	%f262, [%r80+24];
	cvt.rn.f32.s32 	%f263, %r86;
	fma.rn.f32 	%f264, %f261, %f262, %f263;
	cvt.rzi.s32.f32 	%r87, %f264;
	ld.shared.f32 	%f265, [%r12+32];
	ld.shared.f32 	%f266, [%r80+28];
	cvt.rn.f32.s32 	%f267, %r87;
	fma.rn.f32 	%f268, %f265, %f266, %f267;
	cvt.rzi.s32.f32 	%r88, %f268;
	ld.shared.f32 	%f269, [%r12+36];
	ld.shared.f32 	%f270, [%r80+32];
	cvt.rn.f32.s32 	%f271, %r88;
	fma.rn.f32 	%f272, %f269, %f270, %f271;
	cvt.rzi.s32.f32 	%r89, %f272;
	ld.shared.f32 	%f273, [%r12+40];
	ld.shared.f32 	%f274, [%r80+36];
	cvt.rn.f32.s32 	%f275, %r89;
	fma.rn.f32 	%f276, %f273, %f274, %f275;
	cvt.rzi.s32.f32 	%r90, %f276;
	ld.shared.f32 	%f277, [%r12+48];
	ld.shared.f32 	%f278, [%r80+40];
	cvt.rn.f32.s32 	%f279, %r90;
	fma.rn.f32 	%f280, %f277, %f278, %f279;
	cvt.rzi.s32.f32 	%r91, %f280;
	ld.shared.f32 	%f281, [%r12+52];
	ld.shared.f32 	%f282, [%r80+44];
	cvt.rn.f32.s32 	%f283, %r91;
	fma.rn.f32 	%f284, %f281, %f282, %f283;
	cvt.rzi.s32.f32 	%r92, %f284;
	ld.shared.f32 	%f285, [%r12+56];
	ld.shared.f32 	%f286, [%r80+48];
	cvt.rn.f32.s32 	%f287, %r92;
	fma.rn.f32 	%f288, %f285, %f286, %f287;
	cvt.rzi.s32.f32 	%r93, %f288;
	ld.shared.f32 	%f289, [%r12+60];
	ld.shared.f32 	%f290, [%r80+52];
	cvt.rn.f32.s32 	%f291, %r93;
	fma.rn.f32 	%f292, %f289, %f290, %f291;
	cvt.rzi.s32.f32 	%r94, %f292;
	ld.shared.f32 	%f293, [%r12+64];
	ld.shared.f32 	%f294, [%r80+56];
	cvt.rn.f32.s32 	%f295, %r94;
	fma.rn.f32 	%f296, %f293, %f294, %f295;
	cvt.rzi.s32.f32 	%r95, %f296;
	ld.shared.f32 	%f297, [%r12+72];
	ld.shared.f32 	%f298, [%r80+60];
	cvt.rn.f32.s32 	%f299, %r95;
	fma.rn.f32 	%f300, %f297, %f298, %f299;
	cvt.rzi.s32.f32 	%r96, %f300;
	ld.shared.f32 	%f301, [%r12+76];
	ld.shared.f32 	%f302, [%r80+64];
	cvt.rn.f32.s32 	%f303, %r96;
	fma.rn.f32 	%f304, %f301, %f302, %f303;
	cvt.rzi.s32.f32 	%r97, %f304;
	ld.shared.f32 	%f305, [%r12+80];
	ld.shared.f32 	%f306, [%r80+68];
	cvt.rn.f32.s32 	%f307, %r97;
	fma.rn.f32 	%f308, %f305, %f306, %f307;
	cvt.rzi.s32.f32 	%r98, %f308;
	ld.shared.f32 	%f309, [%r12+84];
	ld.shared.f32 	%f310, [%r80+72];
	cvt.rn.f32.s32 	%f311, %r98;
	fma.rn.f32 	%f312, %f309, %f310, %f311;
	cvt.rzi.s32.f32 	%r99, %f312;
	ld.shared.f32 	%f313, [%r12+88];
	ld.shared.f32 	%f314, [%r80+76];
	cvt.rn.f32.s32 	%f315, %r99;
	fma.rn.f32 	%f316, %f313, %f314, %f315;
	cvt.rzi.s32.f32 	%r100, %f316;
	ld.shared.f32 	%f317, [%r12+96];
	ld.shared.f32 	%f318, [%r80+80];
	cvt.rn.f32.s32 	%f319, %r100;
	fma.rn.f32 	%f320, %f317, %f318, %f319;
	cvt.rzi.s32.f32 	%r101, %f320;
	ld.shared.f32 	%f321, [%r12+100];
	ld.shared.f32 	%f322, [%r80+84];
	cvt.rn.f32.s32 	%f323, %r101;
	fma.rn.f32 	%f324, %f321, %f322, %f323;
	cvt.rzi.s32.f32 	%r102, %f324;
	ld.shared.f32 	%f325, [%r12+104];
	ld.shared.f32 	%f326, [%r80+88];
	cvt.rn.f32.s32 	%f327, %r102;
	fma.rn.f32 	%f328, %f325, %f326, %f327;
	cvt.rzi.s32.f32 	%r103, %f328;
	ld.shared.f32 	%f329, [%r12+108];
	ld.shared.f32 	%f330, [%r80+92];
	cvt.rn.f32.s32 	%f331, %r103;
	fma.rn.f32 	%f332, %f329, %f330, %f331;
	cvt.rzi.s32.f32 	%r104, %f332;
	ld.shared.f32 	%f333, [%r12+112];
	ld.shared.f32 	%f334, [%r80+96];
	cvt.rn.f32.s32 	%f335, %r104;
	fma.rn.f32 	%f336, %f333, %f334, %f335;
	cvt.rzi.s32.f32 	%r105, %f336;
	cvt.rn.f32.s32 	%f337, %r105;
	mad.lo.s32 	%r106, %r5, %r3, %r4;
	add.s32 	%r107, %r106, %r10;
	mul.wide.s32 	%rd33, %r107, 4;
	add.s64 	%rd34, %rd1, %rd33;
	st.global.f32 	[%rd34], %f337;
	bra.uni 	$L__BB0_20;
$L__BB0_16:
	setp.ne.s32 	%p12, %r2, %r7;
	@%p12 bra 	$L__BB0_19;
	setp.ge.s32 	%p13, %r4, %r9;
	@%p13 bra 	$L__BB0_20;
	mov.u32 	%r46, _ZZ14v2_convolutionILi2ELi2ELi1ELi1ELi5EEvPfS0_S0_iiE8s_filter;
	mad.lo.s32 	%r47, %r3, 20, %r46;
	ld.shared.f32 	%f138, [%r12];
	add.s32 	%r49, %r47, %r32;
	ld.shared.f32 	%f139, [%r49];
	fma.rn.f32 	%f140, %f138, %f139, 0f00000000;
	cvt.rzi.s32.f32 	%r50, %f140;
	ld.shared.f32 	%f141, [%r12+4];
	ld.shared.f32 	%f142, [%r49+4];
	cvt.rn.f32.s32 	%f143, %r50;
	fma.rn.f32 	%f144, %f141, %f142, %f143;
	cvt.rzi.s32.f32 	%r51, %f144;
	ld.shared.f32 	%f145, [%r12+8];
	ld.shared.f32 	%f146, [%r49+8];
	cvt.rn.f32.s32 	%f147, %r51;
	fma.rn.f32 	%f148, %f145, %f146, %f147;
	cvt.rzi.s32.f32 	%r52, %f148;
	ld.shared.f32 	%f149, [%r12+12];
	ld.shared.f32 	%f150, [%r49+12];
	cvt.rn.f32.s32 	%f151, %r52;
	fma.rn.f32 	%f152, %f149, %f150, %f151;
	cvt.rzi.s32.f32 	%r53, %f152;
	ld.shared.f32 	%f153, [%r12+16];
	ld.shared.f32 	%f154, [%r49+16];
	cvt.rn.f32.s32 	%f155, %r53;
	fma.rn.f32 	%f156, %f153, %f154, %f155;
	cvt.rzi.s32.f32 	%r54, %f156;
	ld.shared.f32 	%f157, [%r12+24];
	ld.shared.f32 	%f158, [%r49+20];
	cvt.rn.f32.s32 	%f159, %r54;
	fma.rn.f32 	%f160, %f157, %f158, %f159;
	cvt.rzi.s32.f32 	%r55, %f160;
	ld.shared.f32 	%f161, [%r12+28];
	ld.shared.f32 	%f162, [%r49+24];
	cvt.rn.f32.s32 	%f163, %r55;
	fma.rn.f32 	%f164, %f161, %f162, %f163;
	cvt.rzi.s32.f32 	%r56, %f164;
	ld.shared.f32 	%f165, [%r12+32];
	ld.shared.f32 	%f166, [%r49+28];
	cvt.rn.f32.s32 	%f167, %r56;
	fma.rn.f32 	%f168, %f165, %f166, %f167;
	cvt.rzi.s32.f32 	%r57, %f168;
	ld.shared.f32 	%f169, [%r12+36];
	ld.shared.f32 	%f170, [%r49+32];
	cvt.rn.f32.s32 	%f171, %r57;
	fma.rn.f32 	%f172, %f169, %f170, %f171;
	cvt.rzi.s32.f32 	%r58, %f172;
	ld.shared.f32 	%f173, [%r12+40];
	ld.shared.f32 	%f174, [%r49+36];
	cvt.rn.f32.s32 	%f175, %r58;
	fma.rn.f32 	%f176, %f173, %f174, %f175;
	cvt.rzi.s32.f32 	%r59, %f176;
	ld.shared.f32 	%f177, [%r12+48];
	ld.shared.f32 	%f178, [%r49+40];
	cvt.rn.f32.s32 	%f179, %r59;
	fma.rn.f32 	%f180, %f177, %f178, %f179;
	cvt.rzi.s32.f32 	%r60, %f180;
	ld.shared.f32 	%f181, [%r12+52];
	ld.shared.f32 	%f182, [%r49+44];
	cvt.rn.f32.s32 	%f183, %r60;
	fma.rn.f32 	%f184, %f181, %f182, %f183;
	cvt.rzi.s32.f32 	%r61, %f184;
	ld.shared.f32 	%f185, [%r12+56];
	ld.shared.f32 	%f186, [%r49+48];
	cvt.rn.f32.s32 	%f187, %r61;
	fma.rn.f32 	%f188, %f185, %f186, %f187;
	cvt.rzi.s32.f32 	%r62, %f188;
	ld.shared.f32 	%f189, [%r12+60];
	ld.shared.f32 	%f190, [%r49+52];
	cvt.rn.f32.s32 	%f191, %r62;
	fma.rn.f32 	%f192, %f189, %f190, %f191;
	cvt.rzi.s32.f32 	%r63, %f192;
	ld.shared.f32 	%f193, [%r12+64];
	ld.shared.f32 	%f194, [%r49+56];
	cvt.rn.f32.s32 	%f195, %r63;
	fma.rn.f32 	%f196, %f193, %f194, %f195;
	cvt.rzi.s32.f32 	%r64, %f196;
	ld.shared.f32 	%f197, [%r12+72];
	ld.shared.f32 	%f198, [%r49+60];
	cvt.rn.f32.s32 	%f199, %r64;
	fma.rn.f32 	%f200, %f197, %f198, %f199;
	cvt.rzi.s32.f32 	%r65, %f200;
	ld.shared.f32 	%f201, [%r12+76];
	ld.shared.f32 	%f202, [%r49+64];
	cvt.rn.f32.s32 	%f203, %r65;
	fma.rn.f32 	%f204, %f201, %f202, %f203;
	cvt.rzi.s32.f32 	%r66, %f204;
	ld.shared.f32 	%f205, [%r12+80];
	ld.shared.f32 	%f206, [%r49+68];
	cvt.rn.f32.s32 	%f207, %r66;
	fma.rn.f32 	%f208, %f205, %f206, %f207;
	cvt.rzi.s32.f32 	%r67, %f208;
	ld.shared.f32 	%f209, [%r12+84];
	ld.shared.f32 	%f210, [%r49+72];
	cvt.rn.f32.s32 	%f211, %r67;
	fma.rn.f32 	%f212, %f209, %f210, %f211;
	cvt.rzi.s32.f32 	%r68, %f212;
	ld.shared.f32 	%f213, [%r12+88];
	ld.shared.f32 	%f214, [%r49+76];
	cvt.rn.f32.s32 	%f215, %r68;
	fma.rn.f32 	%f216, %f213, %f214, %f215;
	cvt.rzi.s32.f32 	%r69, %f216;
	ld.shared.f32 	%f217, [%r12+96];
	ld.shared.f32 	%f218, [%r49+80];
	cvt.rn.f32.s32 	%f219, %r69;
	fma.rn.f32 	%f220, %f217, %f218, %f219;
	cvt.rzi.s32.f32 	%r70, %f220;
	ld.shared.f32 	%f221, [%r12+100];
	ld.shared.f32 	%f222, [%r49+84];
	cvt.rn.f32.s32 	%f223, %r70;
	fma.rn.f32 	%f224, %f221, %f222, %f223;
	cvt.rzi.s32.f32 	%r71, %f224;
	ld.shared.f32 	%f225, [%r12+104];
	ld.shared.f32 	%f226, [%r49+88];
	cvt.rn.f32.s32 	%f227, %r71;
	fma.rn.f32 	%f228, %f225, %f226, %f227;
	cvt.rzi.s32.f32 	%r72, %f228;
	ld.shared.f32 	%f229, [%r12+108];
	ld.shared.f32 	%f230, [%r49+92];
	cvt.rn.f32.s32 	%f231, %r72;
	fma.rn.f32 	%f232, %f229, %f230, %f231;
	cvt.rzi.s32.f32 	%r73, %f232;
	ld.shared.f32 	%f233, [%r12+112];
	ld.shared.f32 	%f234, [%r49+96];
	cvt.rn.f32.s32 	%f235, %r73;
	fma.rn.f32 	%f236, %f233, %f234, %f235;
	cvt.rzi.s32.f32 	%r74, %f236;
	cvt.rn.f32.s32 	%f237, %r74;
	mad.lo.s32 	%r75, %r5, %r3, %r4;
	add.s32 	%r76, %r75, %r10;
	mul.wide.s32 	%rd31, %r76, 4;
	add.s64 	%rd32, %rd1, %rd31;
	st.global.f32 	[%rd32], %f237;
	bra.uni 	$L__BB0_20;
$L__BB0_19:
	ld.shared.f32 	%f63, [%r12];
	ld.shared.f32 	%f64, [_ZZ14v2_convolutionILi2ELi2ELi1ELi1ELi5EEvPfS0_S0_iiE8s_filter];
	fma.rn.f32 	%f65, %f63, %f64, 0f00000000;
	ld.shared.f32 	%f66, [%r12+4];
	ld.shared.f32 	%f67, [_ZZ14v2_convolutionILi2ELi2ELi1ELi1ELi5EEvPfS0_S0_iiE8s_filter+4];
	fma.rn.f32 	%f68, %f66, %f67, %f65;
	ld.shared.f32 	%f69, [%r12+8];
	ld.shared.f32 	%f70, [_ZZ14v2_convolutionILi2ELi2ELi1ELi1ELi5EEvPfS0_S0_iiE8s_filter+8];
	fma.rn.f32 	%f71, %f69, %f70, %f68;
	ld.shared.f32 	%f72, [%r12+12];
	ld.shared.f32 	%f73, [_ZZ14v2_convolutionILi2ELi2ELi1ELi1ELi5EEvPfS0_S0_iiE8s_filter+12];
	fma.rn.f32 	%f74, %f72, %f73, %f71;
	ld.shared.f32 	%f75, [%r12+16];
	ld.shared.f32 	%f76, [_ZZ14v2_convolutionILi2ELi2ELi1ELi1ELi5EEvPfS0_S0_iiE8s_filter+16];
	fma.rn.f32 	%f77, %f75, %f76, %f74;
	ld.shared.f32 	%f78, [%r12+24];
	ld.shared.f32 	%f79, [_ZZ14v2_convolutionILi2ELi2ELi1ELi1ELi5EEvPfS0_S0_iiE8s_filter+20];
	fma.rn.f32 	%f80, %f78, %f79, %f77;
	ld.shared.f32 	%f81, [%r12+28];
	ld.shared.f32 	%f82, [_ZZ14v2_convolutionILi2ELi2ELi1ELi1ELi5EEvPfS0_S0_iiE8s_filter+24];
	fma.rn.f32 	%f83, %f81, %f82, %f80;
	ld.shared.f32 	%f84, [%r12+32];
	ld.shared.f32 	%f85, [_ZZ14v2_convolutionILi2ELi2ELi1ELi1ELi5EEvPfS0_S0_iiE8s_filter+28];
	fma.rn.f32 	%f86, %f84, %f85, %f83;
	ld.shared.f32 	%f87, [%r12+36];
	ld.shared.f32 	%f88, [_ZZ14v2_convolutionILi2ELi2ELi1ELi1ELi5EEvPfS0_S0_iiE8s_filter+32];
	fma.rn.f32 	%f89, %f87, %f88, %f86;
	ld.shared.f32 	%f90, [%r12+40];
	ld.shared.f32 	%f91, [_ZZ14v2_convolutionILi2ELi2ELi1ELi1ELi5EEvPfS0_S0_iiE8s_filter+36];
	fma.rn.f32 	%f92, %f90, %f91, %f89;
	ld.shared.f32 	%f93, [%r12+48];
	ld.shared.f32 	%f94, [_ZZ14v2_convolutionILi2ELi2ELi1ELi1ELi5EEvPfS0_S0_iiE8s_filter+40];
	fma.rn.f32 	%f95, %f93, %f94, %f92;
	ld.shared.f32 	%f96, [%r12+52];
	ld.shared.f32 	%f97, [_ZZ14v2_convolutionILi2ELi2ELi1ELi1ELi5EEvPfS0_S0_iiE8s_filter+44];
	fma.rn.f32 	%f98, %f96, %f97, %f95;
	ld.shared.f32 	%f99, [%r12+56];
	ld.shared.f32 	%f100, [_ZZ14v2_convolutionILi2ELi2ELi1ELi1ELi5EEvPfS0_S0_iiE8s_filter+48];
	fma.rn.f32 	%f101, %f99, %f100, %f98;
	ld.shared.f32 	%f102, [%r12+60];
	ld.shared.f32 	%f103, [_ZZ14v2_convolutionILi2ELi2ELi1ELi1ELi5EEvPfS0_S0_iiE8s_filter+52];
	fma.rn.f32 	%f104, %f102, %f103, %f101;
	ld.shared.f32 	%f105, [%r12+64];
	ld.shared.f32 	%f106, [_ZZ14v2_convolutionILi2ELi2ELi1ELi1ELi5EEvPfS0_S0_iiE8s_filter+56];
	fma.rn.f32 	%f107, %f105, %f106, %f104;
	ld.shared.f32 	%f108, [%r12+72];
	ld.shared.f32 	%f109, [_ZZ14v2_convolutionILi2ELi2ELi1ELi1ELi5EEvPfS0_S0_iiE8s_filter+60];
	fma.rn.f32 	%f110, %f108, %f109, %f107;
	ld.shared.f32 	%f111, [%r12+76];
	ld.shared.f32 	%f112, [_ZZ14v2_convolutionILi2ELi2ELi1ELi1ELi5EEvPfS0_S0_iiE8s_filter+64];
	fma.rn.f32 	%f113, %f111, %f112, %f110;
	ld.shared.f32 	%f114, [%r12+80];
	ld.shared.f32 	%f115, [_ZZ14v2_convolutionILi2ELi2ELi1ELi1ELi5EEvPfS0_S0_iiE8s_filter+68];
	fma.rn.f32 	%f116, %f114, %f115, %f113;
	ld.shared.f32 	%f117, [%r12+84];
	ld.shared.f32 	%f118, [_ZZ14v2_convolutionILi2ELi2ELi1ELi1ELi5EEvPfS0_S0_iiE8s_filter+72];
	fma.rn.f32 	%f119, %f117, %f118, %f116;
	ld.shared.f32 	%f120, [%r12+88];
	ld.shared.f32 	%f121, [_ZZ14v2_convolutionILi2ELi2ELi1ELi1ELi5EEvPfS0_S0_iiE8s_filter+76];
	fma.rn.f32 	%f122, %f120, %f121, %f119;
	ld.shared.f32 	%f123, [%r12+96];
	ld.shared.f32 	%f124, [_ZZ14v2_convolutionILi2ELi2ELi1ELi1ELi5EEvPfS0_S0_iiE8s_filter+80];
	fma.rn.f32 	%f125, %f123, %f124, %f122;
	ld.shared.f32 	%f126, [%r12+100];
	ld.shared.f32 	%f127, [_ZZ14v2_convolutionILi2ELi2ELi1ELi1ELi5EEvPfS0_S0_iiE8s_filter+84];
	fma.rn.f32 	%f128, %f126, %f127, %f125;
	ld.shared.f32 	%f129, [%r12+104];
	ld.shared.f32 	%f130, [_ZZ14v2_convolutionILi2ELi2ELi1ELi1ELi5EEvPfS0_S0_iiE8s_filter+88];
	fma.rn.f32 	%f131, %f129, %f130, %f128;
	ld.shared.f32 	%f132, [%r12+108];
	ld.shared.f32 	%f133, [_ZZ14v2_convolutionILi2ELi2ELi1ELi1ELi5EEvPfS0_S0_iiE8s_filter+92];
	fma.rn.f32 	%f134, %f132, %f133, %f131;
	ld.shared.f32 	%f135, [%r12+112];
	ld.shared.f32 	%f136, [_ZZ14v2_convolutionILi2ELi2ELi1ELi1ELi5EEvPfS0_S0_iiE8s_filter+96];
	fma.rn.f32 	%f137, %f135, %f136, %f134;
	mad.lo.s32 	%r44, %r5, %r3, %r4;
	add.s32 	%r45, %r44, %r10;
	mul.wide.s32 	%rd29, %r45, 4;
	add.s64 	%rd30, %rd1, %rd29;
	st.global.f32 	[%rd30], %f137;
$L__BB0_20:
	ret;

}


// ===== COMPILED SASS (sm_100) =====

	.target	sm_100

	.elftype	@"ET_EXEC"


//--------------------- .note.nv.tkinfo           --------------------------
	.section	.note.nv.tkinfo,"",@"SHT_NOTE"
	.sectionflags	@"SHF_NOTE_NV_TKINFO"
	.tkinfo
        /*0018*/ 	.word	0x00000002
        /*0030*/ 	.string	""
        /*0030*/ 	.string	"ptxas"
        /*0030*/ 	.string	"Cuda compilation tools, release 13.0, V13.0.88"
        /*0030*/ 	.string	"Build cuda_13.0.r13.0/compiler.36424714_0"
        /*0030*/ 	.string	"-arch sm_100 -m 64 "



//--------------------- .note.nv.cuinfo           --------------------------
	.section	.note.nv.cuinfo,"",@"SHT_NOTE"
	.sectionflags	@"SHF_NOTE_NV_CUINFO"
        /*0018*/ 	.short	0x0002
        /*001a*/ 	.short	0x0064
        /*001c*/ 	.short	0x0082
	.zero		2


//--------------------- .nv.info                  --------------------------
	.section	.nv.info,"",@"SHT_CUDA_INFO"
	.align	4


	//----- nvinfo : EIATTR_REGCOUNT
	.align		4
        /*0000*/ 	.byte	0x04, 0x2f
        /*0002*/ 	.short	(.L_2 - .L_1)
	.align		4
.L_1:
        /*0004*/ 	.word	index@(_Z14v2_convolutionILi2ELi2ELi1ELi1ELi5EEvPfS0_S0_ii)
        /*0008*/ 	.word	0x00000020


	//----- nvinfo : EIATTR_FRAME_SIZE
	.align		4
.L_2:
        /*000c*/ 	.byte	0x04, 0x11
        /*000e*/ 	.short	(.L_4 - .L_3)
	.align		4
.L_3:
        /*0010*/ 	.word	index@(_Z14v2_convolutionILi2ELi2ELi1ELi1ELi5EEvPfS0_S0_ii)
        /*0014*/ 	.word	0x00000008


	//----- nvinfo : EIATTR_MIN_STACK_SIZE
	.align		4
.L_4:
        /*0018*/ 	.byte	0x04, 0x12
        /*001a*/ 	.short	(.L_6 - .L_5)
	.align		4
.L_5:
        /*001c*/ 	.word	index@(_Z14v2_convolutionILi2ELi2ELi1ELi1ELi5EEvPfS0_S0_ii)
        /*0020*/ 	.word	0x00000008
.L_6:


//--------------------- .nv.compat                --------------------------
	.section	.nv.compat,"",@"SHT_CUDA_COMPAT_INFO"
	.align	4
        /*0000*/ 	.byte	0x02, 0x09, 0x00, 0x00, 0x02, 0x02, 0x01, 0x00, 0x02, 0x05, 0x05, 0x00, 0x03, 0x07, 0x01, 0x01
        /*0010*/ 	.byte	0x02, 0x03, 0x00, 0x00, 0x02, 0x06, 0x01, 0x00, 0x04, 0x0b, 0x08, 0x00, 0x09, 0x00, 0x00, 0x00
        /*0020*/ 	.byte	0x00, 0x00, 0x00, 0x00


//--------------------- .nv.info._Z14v2_convolutionILi2ELi2ELi1ELi1ELi5EEvPfS0_S0_ii --------------------------
	.section	.nv.info._Z14v2_convolutionILi2ELi2ELi1ELi1ELi5EEvPfS0_S0_ii,"",@"SHT_CUDA_INFO"
	.sectionflags	@""
	.align	4


	//----- nvinfo : EIATTR_CUDA_API_VERSION
	.align		4
        /*0000*/ 	.byte	0x04, 0x37
        /*0002*/ 	.short	(.L_8 - .L_7)
.L_7:
        /*0004*/ 	.word	0x00000082


	//----- nvinfo : EIATTR_KPARAM_INFO
	.align		4
.L_8:
        /*0008*/ 	.byte	0x04, 0x17
        /*000a*/ 	.short	(.L_10 - .L_9)
.L_9:
        /*000c*/ 	.word	0x00000000
        /*0010*/ 	.short	0x0004
        /*0012*/ 	.short	0x001c
        /*0014*/ 	.byte	0x00, 0xf0, 0x11, 0x00


	//----- nvinfo : EIATTR_KPARAM_INFO
	.align		4
.L_10:
        /*0018*/ 	.byte	0x04, 0x17
        /*001a*/ 	.short	(.L_12 - .L_11)
.L_11:
        /*001c*/ 	.word	0x00000000
        /*0020*/ 	.short	0x0003
        /*0022*/ 	.short	0x0018
        /*0024*/ 	.byte	0x00, 0xf0, 0x11, 0x00


	//----- nvinfo : EIATTR_KPARAM_INFO
	.align		4
.L_12:
        /*0028*/ 	.byte	0x04, 0x17
        /*002a*/ 	.short	(.L_14 - .L_13)
.L_13:
        /*002c*/ 	.word	0x00000000
        /*0030*/ 	.short	0x0002
        /*0032*/ 	.short	0x0010
        /*0034*/ 	.byte	0x00, 0xf5, 0x21, 0x00


	//----- nvinfo : EIATTR_KPARAM_INFO
	.align		4
.L_14:
        /*0038*/ 	.byte	0x04, 0x17
        /*003a*/ 	.short	(.L_16 - .L_15)
.L_15:
        /*003c*/ 	.word	0x00000000
        /*0040*/ 	.short	0x0001
        /*0042*/ 	.short	0x0008
        /*0044*/ 	.byte	0x00, 0xf5, 0x21, 0x00


	//----- nvinfo : EIATTR_KPARAM_INFO
	.align		4
.L_16:
        /*0048*/ 	.byte	0x04, 0x17
        /*004a*/ 	.short	(.L_18 - .L_17)
.L_17:
        /*004c*/ 	.word	0x00000000
        /*0050*/ 	.short	0x0000
        /*0052*/ 	.short	0x0000
        /*0054*/ 	.byte	0x00, 0xf5, 0x21, 0x00


	//----- nvinfo : EIATTR_SPARSE_MMA_MASK
	.align		4
.L_18:
        /*0058*/ 	.byte	0x03, 0x50
        /*005a*/ 	.short	0x0000


	//----- nvinfo : EIATTR_MAXREG_COUNT
	.align		4
        /*005c*/ 	.byte	0x03, 0x1b
        /*005e*/ 	.short	0x00ff


	//----- nvinfo : EIATTR_NUM_BARRIERS
	.align		4
        /*0060*/ 	.byte	0x02, 0x4c
        /*0062*/ 	.byte	0x01
	.zero		1


	//----- nvinfo : EIATTR_EXTERNS
	.align		4
        /*0064*/ 	.byte	0x04, 0x0f
        /*0066*/ 	.short	(.L_20 - .L_19)


	//   ....[0]....
	.align		4
.L_19:
        /*0068*/ 	.word	index@(vprintf)


	//----- nvinfo : EIATTR_MERCURY_ISA_VERSION
	.align		4
.L_20:
        /*006c*/ 	.byte	0x03, 0x5f
        /*006e*/ 	.short	0x0101


	//----- nvinfo : EIATTR_VRC_CTA_INIT_COUNT
	.align		4
        /*0070*/ 	.byte	0x02, 0x4a
	.zero		1
	.zero		1


	//----- nvinfo : EIATTR_SYSCALL_OFFSETS
	.align		4
        /*0074*/ 	.byte	0x04, 0x46
        /*0076*/ 	.short	(.L_22 - .L_21)


	//   ....[0]....
.L_21:
        /*0078*/ 	.word	0x000001b0


	//----- nvinfo : EIATTR_EXIT_INSTR_OFFSETS
	.align		4
.L_22:
        /*007c*/ 	.byte	0x04, 0x1c
        /*007e*/ 	.short	(.L_24 - .L_23)


	//   ....[0]....
.L_23:
        /*0080*/ 	.word	0x00000b60


	//   ....[1]....
        /*0084*/ 	.word	0x000013c0


	//   ....[2]....
        /*0088*/ 	.word	0x00001400


	//   ....[3]....
        /*008c*/ 	.word	0x00001c60


	//   ....[4]....
        /*0090*/ 	.word	0x00001c90


	//   ....[5]....
        /*0094*/ 	.word	0x000024f0


	//   ....[6]....
        /*0098*/ 	.word	0x000028f0


	//----- nvinfo : EIATTR_CRS_STACK_SIZE
	.align		4
.L_24:
        /*009c*/ 	.byte	0x04, 0x1e
        /*009e*/ 	.short	(.L_26 - .L_25)
.L_25:
        /*00a0*/ 	.word	0x00000000


	//----- nvinfo : EIATTR_CBANK_PARAM_SIZE
	.align		4
.L_26:
        /*00a4*/ 	.byte	0x03, 0x19
        /*00a6*/ 	.short	0x0020


	//----- nvinfo : EIATTR_PARAM_CBANK
	.align		4
        /*00a8*/ 	.byte	0x04, 0x0a
        /*00aa*/ 	.short	(.L_28 - .L_27)
	.align		4
.L_27:
        /*00ac*/ 	.word	index@(.nv.constant0._Z14v2_convolutionILi2ELi2ELi1ELi1ELi5EEvPfS0_S0_ii)
        /*00b0*/ 	.short	0x0380
        /*00b2*/ 	.short	0x0020


	//----- nvinfo : EIATTR_SW_WAR
	.align		4
.L_28:
        /*00b4*/ 	.byte	0x04, 0x36
        /*00b6*/ 	.short	(.L_30 - .L_29)
.L_29:
        /*00b8*/ 	.word	0x00000008
.L_30:


//--------------------- .nv.callgraph             --------------------------
	.section	.nv.callgraph,"",@"SHT_CUDA_CALLGRAPH"
	.align	4
	.sectionentsize	8
	.align		4
        /*0000*/ 	.word	0x00000000
	.align		4
        /*0004*/ 	.word	0xffffffff
	.align		4
        /*0008*/ 	.word	index@(_Z14v2_convolutionILi2ELi2ELi1ELi1ELi5EEvPfS0_S0_ii)
	.align		4
        /*000c*/ 	.word	index@(vprintf)
	.align		4
        /*0010*/ 	.word	0x00000000
	.align		4
        /*0014*/ 	.word	0xfffffffe
	.align		4
        /*0018*/ 	.word	0x00000000
	.align		4
        /*001c*/ 	.word	0xfffffffd
	.align		4
        /*0020*/ 	.word	0x00000000
	.align		4
        /*0024*/ 	.word	0xfffffffc


//--------------------- .nv.constant4             --------------------------
	.section	.nv.constant4,"a",@progbits
	.align	8
	.align		8
.nv.constant4:
        /*0000*/ 	.dword	vprintf
	.align		8
        /*0008*/ 	.dword	$str


//--------------------- .text._Z14v2_convolutionILi2ELi2ELi1ELi1ELi5EEvPfS0_S0_ii --------------------------
	.section	.text._Z14v2_convolutionILi2ELi2ELi1ELi1ELi5EEvPfS0_S0_ii,"ax",@progbits
	.align	128
        .global         _Z14v2_convolutionILi2ELi2ELi1ELi1ELi5EEvPfS0_S0_ii
        .type           _Z14v2_convolutionILi2ELi2ELi1ELi1ELi5EEvPfS0_S0_ii,@function
        .size           _Z14v2_convolutionILi2ELi2ELi1ELi1ELi5EEvPfS0_S0_ii,(.L_x_10 - _Z14v2_convolutionILi2ELi2ELi1ELi1ELi5EEvPfS0_S0_ii)
        .other          _Z14v2_convolutionILi2ELi2ELi1ELi1ELi5EEvPfS0_S0_ii,@"STO_CUDA_ENTRY STV_DEFAULT"
_Z14v2_convolutionILi2ELi2ELi1ELi1ELi5EEvPfS0_S0_ii:
.text._Z14v2_convolutionILi2ELi2ELi1ELi1ELi5EEvPfS0_S0_ii:
[----:B------:R-:W0:Y:S01]  /*0000*/  LDC R1, c[0x0][0x37c] ;  /* 0x0000df00ff017b82 */ /* 0x000e220000000800 */
[----:B------:R-:W1:Y:S07]  /*0010*/  S2R R18, SR_CTAID.X ;  /* 0x0000000000127919 */ /* 0x000e6e0000002500 */
[----:B------:R-:W1:Y:S01]  /*0020*/  S2UR UR38, SR_CTAID.Y ;  /* 0x00000000002679c3 */ /* 0x000e620000002600 */
[----:B------:R-:W2:Y:S01]  /*0030*/  LDCU UR4, c[0x0][0x2f8] ;  /* 0x00005f00ff0477ac */ /* 0x000ea20008000800 */
[----:B0-----:R-:W-:Y:S01]  /*0040*/  IADD3 R1, PT, PT, R1, -0x8, RZ ;  /* 0xfffffff801017810 */ /* 0x001fe20007ffe0ff */
[----:B------:R-:W1:Y:S01]  /*0050*/  S2R R17, SR_TID.Y ;  /* 0x0000000000117919 */ /* 0x000e620000002200 */
[----:B------:R-:W-:Y:S01]  /*0060*/  BSSY.RECONVERGENT B6, `(.L_x_0) ;  /* 0x0000016000067945 */ /* 0x000fe20003800200 */
[----:B------:R-:W0:Y:S01]  /*0070*/  LDCU UR5, c[0x0][0x2fc] ;  /* 0x00005f80ff0577ac */ /* 0x000e220008000800 */
[----:B------:R-:W3:Y:S02]  /*0080*/  S2R R2, SR_TID.X ;  /* 0x0000000000027919 */ /* 0x000ee40000002100 */
[----:B------:R-:W4:Y:S01]  /*0090*/  LDC R16, c[0x0][0x39c] ;  /* 0x0000e700ff107b82 */ /* 0x000f220000000800 */
[----:B------:R-:W1:Y:S01]  /*00a0*/  LDCU.64 UR36, c[0x0][0x358] ;  /* 0x00006b00ff2477ac */ /* 0x000e620008000a00 */
[----:B--2---:R-:W-:-:S04]  /*00b0*/  IADD3 R6, P1, PT, R1, UR4, RZ ;  /* 0x0000000401067c10 */ /* 0x004fc8000ff3e0ff */
[----:B0-----:R-:W-:Y:S02]  /*00c0*/  IADD3.X R7, PT, PT, RZ, UR5, RZ, P1, !PT ;  /* 0x00000005ff077c10 */ /* 0x001fe40008ffe4ff */
[----:B----4-:R-:W-:Y:S02]  /*00d0*/  IADD3 R16, PT, PT, R16, -0x4, RZ ;  /* 0xfffffffc10107810 */ /* 0x010fe40007ffe0ff */
[----:B-1----:R-:W-:-:S04]  /*00e0*/  LOP3.LUT R3, R17, UR38, R18, 0xfe, !PT ;  /* 0x0000002611037c12 */ /* 0x002fc8000f8efe12 */
[----:B---3--:R-:W-:-:S13]  /*00f0*/  LOP3.LUT P0, RZ, R3, R2, RZ, 0xfc, !PT ;  /* 0x0000000203ff7212 */ /* 0x008fda000780fcff */
[----:B------:R-:W-:Y:S05]  /*0100*/  @P0 BRA `(.L_x_1) ;  /* 0x00000000002c0947 */ /* 0x000fea0003800000 */
[----:B------:R-:W0:Y:S01]  /*0110*/  LDC.64 R10, c[0x0][0x390] ;  /* 0x0000e400ff0a7b82 */ /* 0x000e220000000a00 */
[----:B------:R-:W-:Y:S01]  /*0120*/  MOV R8, 0x0 ;  /* 0x0000000000087802 */ /* 0x000fe20000000f00 */
[----:B------:R-:W1:Y:S01]  /*0130*/  LDCU.64 UR4, c[0x4][0x8] ;  /* 0x01000100ff0477ac */ /* 0x000e620008000a00 */
[----:B0-----:R-:W2:Y:S05]  /*0140*/  LDG.E R10, desc[UR36][R10.64] ;  /* 0x000000240a0a7981 */ /* 0x001eaa000c1e1900 */
[----:B------:R-:W0:Y:S01]  /*0150*/  LDC.64 R8, c[0x4][R8] ;  /* 0x0100000008087b82 */ /* 0x000e220000000a00 */
[----:B-1----:R-:W-:Y:S02]  /*0160*/  MOV R4, UR4 ;  /* 0x0000000400047c02 */ /* 0x002fe40008000f00 */
[----:B------:R-:W-:Y:S01]  /*0170*/  MOV R5, UR5 ;  /* 0x0000000500057c02 */ /* 0x000fe20008000f00 */
[----:B--2---:R-:W1:Y:S02]  /*0180*/  F2F.F64.F32 R12, R10 ;  /* 0x0000000a000c7310 */ /* 0x004e640000201800 */
[----:B01----:R1:W-:Y:S04]  /*0190*/  STL.64 [R1], R12 ;  /* 0x0000000c01007387 */ /* 0x0033e80000100a00 */
[----:B------:R-:W-:-:S07]  /*01a0*/  LEPC R20, `(.L_x_1) ;  /* 0x000000001014794e */ /* 0x000fce0000000000 */
[----:B-1----:R-:W-:Y:S05]  /*01b0*/  CALL.ABS.NOINC R8 ;  /* 0x0000000008007343 */ /* 0x002fea0003c00000 */
.L_x_1:
[----:B------:R-:W-:Y:S05]  /*01c0*/  BSYNC.RECONVERGENT B6 ;  /* 0x0000000000067941 */ /* 0x000fea0003800200 */
.L_x_0:
[----:B------:R-:W0:Y:S01]  /*01d0*/  S2R R13, SR_CgaCtaId ;  /* 0x00000000000d7919 */ /* 0x000e220000008800 */
[----:B------:R-:W1:Y:S01]  /*01e0*/  LDC.64 R8, c[0x0][0x398] ;  /* 0x0000e600ff087b82 */ /* 0x000e620000000a00 */
[----:B------:R-:W-:Y:S02]  /*01f0*/  ISETP.NE.AND P0, PT, R2, 0x1, PT ;  /* 0x000000010200780c */ /* 0x000fe40003f05270 */
[----:B------:R-:W-:Y:S02]  /*0200*/  MOV R14, 0x400 ;  /* 0x00000400000e7802 */ /* 0x000fe40000000f00 */
[----:B------:R-:W-:Y:S02]  /*0210*/  ISETP.NE.OR P1, PT, R17, 0x1, P0 ;  /* 0x000000011100780c */ /* 0x000fe40000725670 */
[----:B------:R-:W-:Y:S02]  /*0220*/  IADD3 R24, PT, PT, R14, 0x64, RZ ;  /* 0x000000640e187810 */ /* 0x000fe40007ffe0ff */
[----:B------:R-:W-:-:S04]  /*0230*/  LEA.HI R23, R16, R16, RZ, 0x1 ;  /* 0x0000001010177211 */ /* 0x000fc800078f08ff */
[----:B------:R-:W-:Y:S01]  /*0240*/  LEA.HI.SX32 R22, R23, 0xffffffff, 0x1f ;  /* 0xffffffff17167811 */ /* 0x000fe200078ffaff */
[----:B-1----:R-:W-:Y:S01]  /*0250*/  IMAD R0, R18, R8, RZ ;  /* 0x0000000812007224 */ /* 0x002fe200078e02ff */
[----:B------:R-:W-:-:S03]  /*0260*/  IADD3 R19, PT, PT, R8, -0x4, RZ ;  /* 0xfffffffc08137810 */ /* 0x000fc60007ffe0ff */
[----:B------:R-:W-:Y:S01]  /*0270*/  IMAD R0, R9, UR38, R0 ;  /* 0x0000002609007c24 */ /* 0x000fe2000f8e0200 */
[----:B------:R-:W-:Y:S02]  /*0280*/  LEA.HI R15, R19, R19, RZ, 0x1 ;  /* 0x00000013130f7211 */ /* 0x000fe400078f08ff */
[----:B0-----:R-:W-:Y:S02]  /*0290*/  LEA R24, R13, R24, 0x18 ;  /* 0x000000180d187211 */ /* 0x001fe400078ec0ff */
[----:B------:R-:W-:Y:S02]  /*02a0*/  SHF.L.U32 R3, R0, 0x1, RZ ;  /* 0x0000000100037819 */ /* 0x000fe400000006ff */
[----:B------:R-:W-:Y:S01]  /*02b0*/  LEA.HI.SX32 R12, R15, 0xffffffff, 0x1f ;  /* 0xffffffff0f0c7811 */ /* 0x000fe200078ffaff */
[----:B------:R-:W-:-:S05]  /*02c0*/  IMAD R7, R17, 0x18, R24 ;  /* 0x0000001811077824 */ /* 0x000fca00078e0218 */
[----:B------:R-:W-:Y:S01]  /*02d0*/  LEA R0, R2, R7, 0x2 ;  /* 0x0000000702007211 */ /* 0x000fe200078e10ff */
[----:B------:R-:W-:Y:S06]  /*02e0*/  @P1 BRA `(.L_x_2) ;  /* 0x0000000000b81947 */ /* 0x000fec0003800000 */
[----:B------:R-:W0:Y:S01]  /*02f0*/  LDC.64 R20, c[0x0][0x380] ;  /* 0x0000e000ff147b82 */ /* 0x000e220000000a00 */
[----:B------:R-:W-:-:S05]  /*0300*/  IADD3 R5, PT, PT, R3, R9, RZ ;  /* 0x0000000903057210 */ /* 0x000fca0007ffe0ff */
[----:B0-----:R-:W-:-:S05]  /*0310*/  IMAD.WIDE R20, R5, 0x4, R20 ;  /* 0x0000000405147825 */ /* 0x001fca00078e0214 */
[----:B------:R-:W2:Y:S01]  /*0320*/  LDG.E R4, desc[UR36][R20.64+0x4] ;  /* 0x0000042414047981 */ /* 0x000ea2000c1e1900 */
[----:B------:R-:W-:-:S03]  /*0330*/  IMAD.WIDE R26, R9, 0x4, R20 ;  /* 0x00000004091a7825 */ /* 0x000fc600078e0214 */
[----:B------:R-:W2:Y:S04]  /*0340*/  LDG.E R5, desc[UR36][R20.64+0x8] ;  /* 0x0000082414057981 */ /* 0x000ea8000c1e1900 */
[----:B------:R-:W2:Y:S04]  /*0350*/  LDG.E R6, desc[UR36][R20.64+0xc] ;  /* 0x00000c2414067981 */ /* 0x000ea8000c1e1900 */
[----:B------:R-:W2:Y:S01]  /*0360*/  LDG.E R7, desc[UR36][R20.64+0x10] ;  /* 0x0000102414077981 */ /* 0x000ea2000c1e1900 */
[----:B------:R-:W-:Y:S01]  /*0370*/  LEA R24, R13, R14, 0x18 ;  /* 0x0000000e0d187211 */ /* 0x000fe200078ec0ff */
[----:B------:R-:W-:-:S02]  /*0380*/  IMAD.WIDE R28, R9, 0x4, R26 ;  /* 0x00000004091c7825 */ /* 0x000fc400078e021a */
[----:B------:R-:W3:Y:S04]  /*0390*/  LDG.E R8, desc[UR36][R20.64+0x14] ;  /* 0x0000142414087981 */ /* 0x000ee8000c1e1900 */
[----:B------:R-:W4:Y:S04]  /*03a0*/  LDG.E R10, desc[UR36][R26.64+0x4] ;  /* 0x000004241a0a7981 */ /* 0x000f28000c1e1900 */
[----:B------:R-:W4:Y:S04]  /*03b0*/  LDG.E R11, desc[UR36][R26.64+0x8] ;  /* 0x000008241a0b7981 */ /* 0x000f28000c1e1900 */
[----:B------:R-:W5:Y:S04]  /*03c0*/  LDG.E R20, desc[UR36][R26.64+0xc] ;  /* 0x00000c241a147981 */ /* 0x000f68000c1e1900 */
[----:B------:R-:W5:Y:S04]  /*03d0*/  LDG.E R21, desc[UR36][R26.64+0x10] ;  /* 0x000010241a157981 */ /* 0x000f68000c1e1900 */
[----:B------:R0:W3:Y:S04]  /*03e0*/  LDG.E R25, desc[UR36][R26.64+0x14] ;  /* 0x000014241a197981 */ /* 0x0000e8000c1e1900 */
[----:B--2---:R1:W-:Y:S04]  /*03f0*/  STS.128 [R24+0x80], R4 ;  /* 0x0000800418007388 */ /* 0x0043e80000000c00 */
[----:B-1----:R-:W2:Y:S04]  /*0400*/  LDG.E R4, desc[UR36][R28.64+0x4] ;  /* 0x000004241c047981 */ /* 0x002ea8000c1e1900 */
[----:B------:R-:W2:Y:S04]  /*0410*/  LDG.E R5, desc[UR36][R28.64+0x8] ;  /* 0x000008241c057981 */ /* 0x000ea8000c1e1900 */
[----:B------:R-:W2:Y:S04]  /*0420*/  LDG.E R6, desc[UR36][R28.64+0xc] ;  /* 0x00000c241c067981 */ /* 0x000ea8000c1e1900 */
[----:B------:R-:W2:Y:S01]  /*0430*/  LDG.E R7, desc[UR36][R28.64+0x10] ;  /* 0x000010241c077981 */ /* 0x000ea2000c1e1900 */
[----:B0-----:R-:W-:-:S03]  /*0440*/  IMAD.WIDE R26, R9, 0x4, R28 ;  /* 0x00000004091a7825 */ /* 0x001fc600078e021c */
[----:B-----5:R0:W-:Y:S04]  /*0450*/  STS.64 [R24+0xa0], R20 ;  /* 0x0000a01418007388 */ /* 0x0201e80000000a00 */
[----:B----4-:R-:W-:Y:S04]  /*0460*/  STS.64 [R24+0x98], R10 ;  /* 0x0000980a18007388 */ /* 0x010fe80000000a00 */
[----:B0-----:R0:W4:Y:S04]  /*0470*/  LDG.E R20, desc[UR36][R28.64+0x14] ;  /* 0x000014241c147981 */ /* 0x001128000c1e1900 */
[----:B---3--:R1:W-:Y:S04]  /*0480*/  STS [R24+0x90], R8 ;  /* 0x0000900818007388 */ /* 0x0083e80000000800 */
[----:B------:R3:W-:Y:S01]  /*0490*/  STS [R24+0xa8], R25 ;  /* 0x0000a81918007388 */ /* 0x0007e20000000800 */
[----:B0-----:R-:W-:-:S03]  /*04a0*/  IMAD.WIDE R28, R9, 0x4, R26 ;  /* 0x00000004091c7825 */ /* 0x001fc600078e021a */
[----:B------:R-:W5:Y:S04]  /*04b0*/  LDG.E R21, desc[UR36][R26.64+0x14] ;  /* 0x000014241a157981 */ /* 0x000f68000c1e1900 */
[----:B-1----:R-:W5:Y:S04]  /*04c0*/  LDG.E R8, desc[UR36][R26.64+0x4] ;  /* 0x000004241a087981 */ /* 0x002f68000c1e1900 */
[----:B------:R-:W5:Y:S04]  /*04d0*/  LDG.E R9, desc[UR36][R26.64+0x8] ;  /* 0x000008241a097981 */ /* 0x000f68000c1e1900 */
[----:B------:R-:W5:Y:S04]  /*04e0*/  LDG.E R10, desc[UR36][R26.64+0xc] ;  /* 0x00000c241a0a7981 */ /* 0x000f68000c1e1900 */
[----:B------:R-:W5:Y:S04]  /*04f0*/  LDG.E R11, desc[UR36][R26.64+0x10] ;  /* 0x000010241a0b7981 */ /* 0x000f68000c1e1900 */
[----:B---3--:R-:W3:Y:S04]  /*0500*/  LDG.E R25, desc[UR36][R28.64+0x14] ;  /* 0x000014241c197981 */ /* 0x008ee8000c1e1900 */
[----:B--2---:R0:W-:Y:S04]  /*0510*/  STS.128 [R24+0xb0], R4 ;  /* 0x0000b00418007388 */ /* 0x0041e80000000c00 */
[----:B0-----:R-:W2:Y:S04]  /*0520*/  LDG.E R4, desc[UR36][R28.64+0x4] ;  /* 0x000004241c047981 */ /* 0x001ea8000c1e1900 */
[----:B------:R-:W2:Y:S04]  /*0530*/  LDG.E R5, desc[UR36][R28.64+0x8] ;  /* 0x000008241c057981 */ /* 0x000ea8000c1e1900 */
[----:B------:R-:W2:Y:S04]  /*0540*/  LDG.E R6, desc[UR36][R28.64+0xc] ;  /* 0x00000c241c067981 */ /* 0x000ea8000c1e1900 */
[----:B------:R-:W2:Y:S04]  /*0550*/  LDG.E R7, desc[UR36][R28.64+0x10] ;  /* 0x000010241c077981 */ /* 0x000ea8000c1e1900 */
[----:B----4-:R0:W-:Y:S04]  /*0560*/  STS [R24+0xc0], R20 ;  /* 0x0000c01418007388 */ /* 0x0101e80000000800 */
[----:B-----5:R0:W-:Y:S04]  /*0570*/  STS.64 [R24+0xc8], R8 ;  /* 0x0000c80818007388 */ /* 0x0201e80000000a00 */
[----:B------:R0:W-:Y:S04]  /*0580*/  STS [R24+0xd8], R21 ;  /* 0x0000d81518007388 */ /* 0x0001e80000000800 */
[----:B------:R0:W-:Y:S04]  /*0590*/  STS.64 [R24+0xd0], R10 ;  /* 0x0000d00a18007388 */ /* 0x0001e80000000a00 */
[----:B---3--:R0:W-:Y:S04]  /*05a0*/  STS [R24+0xf0], R25 ;  /* 0x0000f01918007388 */ /* 0x0081e80000000800 */
[----:B--2---:R0:W-:Y:S01]  /*05b0*/  STS.128 [R24+0xe0], R4 ;  /* 0x0000e00418007388 */ /* 0x0041e20000000c00 */
[----:B------:R-:W-:Y:S05]  /*05c0*/  BRA `(.L_x_3) ;  /* 0x0000000400387947 */ /* 0x000fea0003800000 */
.L_x_2:
[----:B------:R-:W-:-:S13]  /*05d0*/  ISETP.NE.AND P1, PT, R17, 0x1, PT ;  /* 0x000000011100780c */ /* 0x000fda0003f25270 */
[----:B------:R-:W-:Y:S05]  /*05e0*/  @P1 BRA `(.L_x_4) ;  /* 0x00000000004c1947 */ /* 0x000fea0003800000 */
[----:B------:R-:W0:Y:S01]  /*05f0*/  LDC.64 R20, c[0x0][0x380] ;  /* 0x0000e000ff147b82 */ /* 0x000e220000000a00 */
[----:B------:R-:W-:-:S05]  /*0600*/  IADD3 R5, PT, PT, R3, R9, R2 ;  /* 0x0000000903057210 */ /* 0x000fca0007ffe002 */
[----:B0-----:R-:W-:-:S04]  /*0610*/  IMAD.WIDE R20, R5, 0x4, R20 ;  /* 0x0000000405147825 */ /* 0x001fc800078e0214 */
[C---:B------:R-:W-:Y:S02]  /*0620*/  IMAD.WIDE R10, R9.reuse, 0x4, R20 ;  /* 0x00000004090a7825 */ /* 0x040fe400078e0214 */
[----:B------:R-:W2:Y:S02]  /*0630*/  LDG.E R21, desc[UR36][R20.64] ;  /* 0x0000002414157981 */ /* 0x000ea4000c1e1900 */
[C---:B------:R-:W-:Y:S02]  /*0640*/  IMAD.WIDE R6, R9.reuse, 0x4, R10 ;  /* 0x0000000409067825 */ /* 0x040fe400078e020a */
[----:B------:R-:W3:Y:S02]  /*0650*/  LDG.E R11, desc[UR36][R10.64] ;  /* 0x000000240a0b7981 */ /* 0x000ee4000c1e1900 */
[C---:B------:R-:W-:Y:S02]  /*0660*/  IMAD.WIDE R4, R9.reuse, 0x4, R6 ;  /* 0x0000000409047825 */ /* 0x040fe400078e0206 */
[----:B------:R-:W4:Y:S02]  /*0670*/  LDG.E R7, desc[UR36][R6.64] ;  /* 0x0000002406077981 */ /* 0x000f24000c1e1900 */
[----:B------:R-:W-:-:S02]  /*0680*/  IMAD.WIDE R8, R9, 0x4, R4 ;  /* 0x0000000409087825 */ /* 0x000fc400078e0204 */
[----:B------:R-:W5:Y:S04]  /*0690*/  LDG.E R5, desc[UR36][R4.64] ;  /* 0x0000002404057981 */ /* 0x000f68000c1e1900 */
[----:B------:R-:W5:Y:S01]  /*06a0*/  LDG.E R9, desc[UR36][R8.64] ;  /* 0x0000002408097981 */ /* 0x000f62000c1e1900 */
[----:B------:R-:W-:-:S05]  /*06b0*/  LEA R24, R2, R24, 0x2 ;  /* 0x0000001802187211 */ /* 0x000fca00078e10ff */
[----:B--2---:R1:W-:Y:S04]  /*06c0*/  STS [R24+0x18], R21 ;  /* 0x0000181518007388 */ /* 0x0043e80000000800 */
[----:B---3--:R1:W-:Y:S04]  /*06d0*/  STS [R24+0x30], R11 ;  /* 0x0000300b18007388 */ /* 0x0083e80000000800 */
[----:B----4-:R1:W-:Y:S04]  /*06e0*/  STS [R24+0x48], R7 ;  /* 0x0000480718007388 */ /* 0x0103e80000000800 */
[----:B-----5:R1:W-:Y:S04]  /*06f0*/  STS [R24+0x60], R5 ;  /* 0x0000600518007388 */ /* 0x0203e80000000800 */
[----:B------:R1:W-:Y:S01]  /*0700*/  STS [R24+0x78], R9 ;  /* 0x0000780918007388 */ /* 0x0003e20000000800 */
[----:B------:R-:W-:Y:S05]  /*0710*/  BRA `(.L_x_3) ;  /* 0x0000000000e47947 */ /* 0x000fea0003800000 */
.L_x_4:
[----:B------:R-:W-:Y:S05]  /*0720*/  @P0 BRA `(.L_x_5) ;  /* 0x0000000000380947 */ /* 0x000fea0003800000 */
[----:B------:R-:W0:Y:S01]  /*0730*/  LDC.64 R4, c[0x0][0x380] ;  /* 0x0000e000ff047b82 */ /* 0x000e220000000a00 */
[----:B------:R-:W-:-:S04]  /*0740*/  IMAD R9, R17, R9, R3 ;  /* 0x0000000911097224 */ /* 0x000fc800078e0203 */
[----:B0-----:R-:W-:-:S05]  /*0750*/  IMAD.WIDE R4, R9, 0x4, R4 ;  /* 0x0000000409047825 */ /* 0x001fca00078e0204 */
[----:B------:R-:W2:Y:S04]  /*0760*/  LDG.E R6, desc[UR36][R4.64+0x4] ;  /* 0x0000042404067981 */ /* 0x000ea8000c1e1900 */
[----:B------:R-:W3:Y:S04]  /*0770*/  LDG.E R8, desc[UR36][R4.64+0x8] ;  /* 0x0000082404087981 */ /* 0x000ee8000c1e1900 */
[----:B------:R-:W4:Y:S04]  /*0780*/  LDG.E R10, desc[UR36][R4.64+0xc] ;  /* 0x00000c24040a7981 */ /* 0x000f28000c1e1900 */
[----:B------:R-:W5:Y:S04]  /*0790*/  LDG.E R20, desc[UR36][R4.64+0x10] ;  /* 0x0000102404147981 */ /* 0x000f68000c1e1900 */
[----:B------:R-:W5:Y:S04]  /*07a0*/  LDG.E R24, desc[UR36][R4.64+0x14] ;  /* 0x0000142404187981 */ /* 0x000f68000c1e1900 */
[----:B--2---:R2:W-:Y:S04]  /*07b0*/  STS [R7+0x4], R6 ;  /* 0x0000040607007388 */ /* 0x0045e80000000800 */
[----:B---3--:R2:W-:Y:S04]  /*07c0*/  STS [R7+0x8], R8 ;  /* 0x0000080807007388 */ /* 0x0085e80000000800 */
[----:B----4-:R2:W-:Y:S04]  /*07d0*/  STS [R7+0xc], R10 ;  /* 0x00000c0a07007388 */ /* 0x0105e80000000800 */
[----:B-----5:R2:W-:Y:S04]  /*07e0*/  STS [R7+0x10], R20 ;  /* 0x0000101407007388 */ /* 0x0205e80000000800 */
[----:B------:R2:W-:Y:S01]  /*07f0*/  STS [R7+0x14], R24 ;  /* 0x0000141807007388 */ /* 0x0005e20000000800 */
[----:B------:R-:W-:Y:S05]  /*0800*/  BRA `(.L_x_3) ;  /* 0x0000000000a87947 */ /* 0x000fea0003800000 */
.L_x_5:
[----:B------:R-:W0:Y:S01]  /*0810*/  LDC.64 R4, c[0x0][0x380] ;  /* 0x0000e000ff047b82 */ /* 0x000e220000000a00 */
[----:B------:R-:W-:-:S05]  /*0820*/  IMAD R6, R17, R9, R2 ;  /* 0x0000000911067224 */ /* 0x000fca00078e0202 */
[----:B------:R-:W-:-:S05]  /*0830*/  IADD3 R7, PT, PT, R3, R6, RZ ;  /* 0x0000000603077210 */ /* 0x000fca0007ffe0ff */
[----:B0-----:R-:W-:-:S06]  /*0840*/  IMAD.WIDE R4, R7, 0x4, R4 ;  /* 0x0000000407047825 */ /* 0x001fcc00078e0204 */
[----:B------:R-:W2:Y:S01]  /*0850*/  LDG.E R5, desc[UR36][R4.64] ;  /* 0x0000002404057981 */ /* 0x000ea2000c1e1900 */
[----:B------:R-:W-:-:S03]  /*0860*/  LOP3.LUT P0, RZ, R17, R2, RZ, 0xfc, !PT ;  /* 0x0000000211ff7212 */ /* 0x000fc6000780fcff */
[----:B--2---:R3:W-:Y:S10]  /*0870*/  STS [R0], R5 ;  /* 0x0000000500007388 */ /* 0x0047f40000000800 */
[----:B------:R-:W-:Y:S05]  /*0880*/  @P0 BRA `(.L_x_3) ;  /* 0x0000000000880947 */ /* 0x000fea0003800000 */
[----:B------:R-:W0:Y:S02]  /*0890*/  LDC.64 R24, c[0x0][0x390] ;  /* 0x0000e400ff187b82 */ /* 0x000e240000000a00 */
[----:B0-----:R-:W2:Y:S04]  /*08a0*/  LDG.E R8, desc[UR36][R24.64] ;  /* 0x0000002418087981 */ /* 0x001ea8000c1e1900 */
[----:B------:R-:W2:Y:S04]  /*08b0*/  LDG.E R9, desc[UR36][R24.64+0x4] ;  /* 0x0000042418097981 */ /* 0x000ea8000c1e1900 */
[----:B------:R-:W2:Y:S04]  /*08c0*/  LDG.E R10, desc[UR36][R24.64+0x8] ;  /* 0x00000824180a7981 */ /* 0x000ea8000c1e1900 */
[----:B------:R-:W2:Y:S04]  /*08d0*/  LDG.E R11, desc[UR36][R24.64+0xc] ;  /* 0x00000c24180b7981 */ /* 0x000ea8000c1e1900 */
[----:B------:R-:W4:Y:S04]  /*08e0*/  LDG.E R4, desc[UR36][R24.64+0x10] ;  /* 0x0000102418047981 */ /* 0x000f28000c1e1900 */
[----:B---3--:R-:W4:Y:S04]  /*08f0*/  LDG.E R5, desc[UR36][R24.64+0x14] ;  /* 0x0000142418057981 */ /* 0x008f28000c1e1900 */
[----:B------:R-:W4:Y:S04]  /*0900*/  LDG.E R6, desc[UR36][R24.64+0x18] ;  /* 0x0000182418067981 */ /* 0x000f28000c1e1900 */
[----:B------:R-:W4:Y:S01]  /*0910*/  LDG.E R7, desc[UR36][R24.64+0x1c] ;  /* 0x00001c2418077981 */ /* 0x000f22000c1e1900 */
[----:B------:R-:W-:-:S03]  /*0920*/  LEA R20, R13, R14, 0x18 ;  /* 0x0000000e0d147211 */ /* 0x000fc600078ec0ff */
[----:B------:R-:W3:Y:S04]  /*0930*/  LDG.E R21, desc[UR36][R24.64+0x60] ;  /* 0x0000602418157981 */ /* 0x000ee8000c1e1900 */
[----:B--2---:R0:W-:Y:S04]  /*0940*/  STS.128 [R20], R8 ;  /* 0x0000000814007388 */ /* 0x0041e80000000c00 */
[----:B----4-:R1:W-:Y:S04]  /*0950*/  STS.128 [R20+0x10], R4 ;  /* 0x0000100414007388 */ /* 0x0103e80000000c00 */
[----:B0-----:R-:W2:Y:S04]  /*0960*/  LDG.E R8, desc[UR36][R24.64+0x20] ;  /* 0x0000202418087981 */ /* 0x001ea8000c1e1900 */
[----:B------:R-:W2:Y:S04]  /*0970*/  LDG.E R9, desc[UR36][R24.64+0x24] ;  /* 0x0000242418097981 */ /* 0x000ea8000c1e1900 */
[----:B------:R-:W2:Y:S04]  /*0980*/  LDG.E R10, desc[UR36][R24.64+0x28] ;  /* 0x00002824180a7981 */ /* 0x000ea8000c1e1900 */
[----:B------:R-:W2:Y:S04]  /*0990*/  LDG.E R11, desc[UR36][R24.64+0x2c] ;  /* 0x00002c24180b7981 */ /* 0x000ea8000c1e1900 */
[----:B-1----:R-:W4:Y:S04]  /*09a0*/  LDG.E R4, desc[UR36][R24.64+0x30] ;  /* 0x0000302418047981 */ /* 0x002f28000c1e1900 */
[----:B------:R-:W4:Y:S04]  /*09b0*/  LDG.E R5, desc[UR36][R24.64+0x34] ;  /* 0x0000342418057981 */ /* 0x000f28000c1e1900 */
[----:B------:R-:W4:Y:S04]  /*09c0*/  LDG.E R6, desc[UR36][R24.64+0x38] ;  /* 0x0000382418067981 */ /* 0x000f28000c1e1900 */
[----:B------:R-:W4:Y:S04]  /*09d0*/  LDG.E R7, desc[UR36][R24.64+0x3c] ;  /* 0x00003c2418077981 */ /* 0x000f28000c1e1900 */
[----:B--2---:R0:W-:Y:S04]  /*09e0*/  STS.128 [R20+0x20], R8 ;  /* 0x0000200814007388 */ /* 0x0041e80000000c00 */
[----:B----4-:R1:W-:Y:S04]  /*09f0*/  STS.128 [R20+0x30], R4 ;  /* 0x0000300414007388 */ /* 0x0103e80000000c00 */
[----:B0-----:R-:W2:Y:S04]  /*0a00*/  LDG.E R8, desc[UR36][R24.64+0x50] ;  /* 0x0000502418087981 */ /* 0x001ea8000c1e1900 */
[----:B------:R-:W2:Y:S04]  /*0a10*/  LDG.E R9, desc[UR36][R24.64+0x54] ;  /* 0x0000542418097981 */ /* 0x000ea8000c1e1900 */
[----:B------:R-:W2:Y:S04]  /*0a20*/  LDG.E R10, desc[UR36][R24.64+0x58] ;  /* 0x00005824180a7981 */ /* 0x000ea8000c1e1900 */
[----:B-1----:R-:W4:Y:S04]  /*0a30*/  LDG.E R4, desc[UR36][R24.64+0x40] ;  /* 0x0000402418047981 */ /* 0x002f28000c1e1900 */
[----:B------:R-:W4:Y:S04]  /*0a40*/  LDG.E R5, desc[UR36][R24.64+0x44] ;  /* 0x0000442418057981 */ /* 0x000f28000c1e1900 */
[----:B------:R-:W4:Y:S04]  /*0a50*/  LDG.E R6, desc[UR36][R24.64+0x48] ;  /* 0x0000482418067981 */ /* 0x000f28000c1e1900 */
[----:B------:R-:W4:Y:S04]  /*0a60*/  LDG.E R7, desc[UR36][R24.64+0x4c] ;  /* 0x00004c2418077981 */ /* 0x000f28000c1e1900 */
[----:B------:R-:W2:Y:S04]  /*0a70*/  LDG.E R11, desc[UR36][R24.64+0x5c] ;  /* 0x00005c24180b7981 */ /* 0x000ea8000c1e1900 */
[----:B---3--:R0:W-:Y:S04]  /*0a80*/  STS [R20+0x60], R21 ;  /* 0x0000601514007388 */ /* 0x0081e80000000800 */
[----:B----4-:R0:W-:Y:S04]  /*0a90*/  STS.128 [R20+0x40], R4 ;  /* 0x0000400414007388 */ /* 0x0101e80000000c00 */
[----:B--2---:R0:W-:Y:S02]  /*0aa0*/  STS.128 [R20+0x50], R8 ;  /* 0x0000500814007388 */ /* 0x0041e40000000c00 */
.L_x_3:
[----:B------:R-:W-:Y:S01]  /*0ab0*/  ISETP.NE.AND P0, PT, R18, R22, PT ;  /* 0x000000161200720c */ /* 0x000fe20003f05270 */
[----:B------:R-:W-:Y:S05]  /*0ac0*/  WARPSYNC.ALL ;  /* 0x0000000000007948 */ /* 0x000fea0003800000 */
[----:B------:R-:W-:Y:S01]  /*0ad0*/  BAR.SYNC.DEFER_BLOCKING 0x0 ;  /* 0x0000000000007b1d */ /* 0x000fe20000010000 */
[----:B------:R-:W-:Y:S02]  /*0ae0*/  ISETP.NE.OR P1, PT, R12, UR38, P0 ;  /* 0x000000260c007c0c */ /* 0x000fe40008725670 */
[----:B0-----:R-:W-:Y:S02]  /*0af0*/  LOP3.LUT R4, R15, 0xfffffffe, RZ, 0xc0, !PT ;  /* 0xfffffffe0f047812 */ /* 0x001fe400078ec0ff */
[----:B------:R-:W-:-:S02]  /*0b00*/  LOP3.LUT R23, R23, 0xfffffffe, RZ, 0xc0, !PT ;  /* 0xfffffffe17177812 */ /* 0x000fc400078ec0ff */
[----:B------:R-:W-:Y:S02]  /*0b10*/  IADD3 R4, PT, PT, R19, -R4, RZ ;  /* 0x8000000413047210 */ /* 0x000fe40007ffe0ff */
[----:B------:R-:W-:-:S05]  /*0b20*/  IADD3 R23, PT, PT, R16, -R23, RZ ;  /* 0x8000001710177210 */ /* 0x000fca0007ffe0ff */
[----:B------:R-:W-:Y:S05]  /*0b30*/  @P1 BRA `(.L_x_6) ;  /* 0x0000000800241947 */ /* 0x000fea0003800000 */
[----:B------:R-:W-:-:S04]  /*0b40*/  ISETP.GE.AND P0, PT, R2, R23, PT ;  /* 0x000000170200720c */ /* 0x000fc80003f06270 */
[----:B------:R-:W-:-:S13]  /*0b50*/  ISETP.GE.OR P0, PT, R17, R4, P0 ;  /* 0x000000041100720c */ /* 0x000fda0000706670 */
[----:B------:R-:W-:Y:S05]  /*0b60*/  @P0 EXIT ;  /* 0x000000000000094d */ /* 0x000fea0003800000 */
[----:B------:R-:W-:Y:S01]  /*0b70*/  LEA R14, R13, R14, 0x18 ;  /* 0x0000000e0d0e7211 */ /* 0x000fe200078ec0ff */
[----:B------:R-:W-:Y:S04]  /*0b80*/  LDS R4, [R0] ;  /* 0x0000000000047984 */ /* 0x000fe80000000800 */
[----:B-1-3--:R-:W-:Y:S01]  /*0b90*/  IMAD R5, R17, 0x14, R14 ;  /* 0x0000001411057824 */ /* 0x00afe200078e020e */
[----:B--2---:R-:W-:Y:S04]  /*0ba0*/  LDS R6, [R0+0x4] ;  /* 0x0000040000067984 */ /* 0x004fe80000000800 */
[----:B------:R-:W-:Y:S01]  /*0bb0*/  LEA R5, R2, R5, 0x2 ;  /* 0x0000000502057211 */ /* 0x000fe200078e10ff */
[----:B------:R-:W-:Y:S01]  /*0bc0*/  LDS R8, [R0+0x8] ;  /* 0x0000080000087984 */ /* 0x000fe20000000800 */
[----:B------:R-:W-:-:S03]  /*0bd0*/  IMAD R2, R16, R17, R2 ;  /* 0x0000001110027224 */ /* 0x000fc600078e0202 */
[----:B------:R-:W0:Y:S02]  /*0be0*/  LDS R7, [R5] ;  /* 0x0000000005077984 */ /* 0x000e240000000800 */
[----:B------:R-:W-:Y:S02]  /*0bf0*/  IADD3 R3, PT, PT, R3, R2, RZ ;  /* 0x0000000203037210 */ /* 0x000fe40007ffe0ff */
[----:B------:R-:W1:Y:S04]  /*0c00*/  LDS R9, [R5+0x4] ;  /* 0x0000040005097984 */ /* 0x000e680000000800 */
[----:B------:R-:W2:Y:S04]  /*0c10*/  LDS R11, [R5+0x8] ;  /* 0x00000800050b7984 */ /* 0x000ea80000000800 */
[----:B------:R-:W-:Y:S04]  /*0c20*/  LDS R10, [R5+0xc] ;  /* 0x00000c00050a7984 */ /* 0x000fe80000000800 */
[----:B------:R-:W-:Y:S04]  /*0c30*/  LDS R13, [R5+0x14] ;  /* 0x00001400050d7984 */ /* 0x000fe80000000800 */
[----:B------:R-:W-:Y:S01]  /*0c40*/  LDS R12, [R5+0x1c] ;  /* 0x00001c00050c7984 */ /* 0x000fe20000000800 */
[----:B0-----:R-:W-:-:S06]  /*0c50*/  FFMA R4, R4, R7, RZ ;  /* 0x0000000704047223 */ /* 0x001fcc00000000ff */
[----:B------:R-:W0:Y:S02]  /*0c60*/  F2I.TRUNC.NTZ R4, R4 ;  /* 0x0000000400047305 */ /* 0x000e24000020f100 */
[----:B0-----:R-:W-:-:S05]  /*0c70*/  I2FP.F32.S32 R7, R4 ;  /* 0x0000000400077245 */ /* 0x001fca0000201400 */
[----:B-1----:R-:W-:Y:S02]  /*0c80*/  FFMA R6, R6, R9, R7 ;  /* 0x0000000906067223 */ /* 0x002fe40000000007 */
[----:B------:R-:W0:Y:S04]  /*0c90*/  LDS R9, [R0+0xc] ;  /* 0x00000c0000097984 */ /* 0x000e280000000800 */
[----:B------:R-:W1:Y:S02]  /*0ca0*/  F2I.TRUNC.NTZ R6, R6 ;  /* 0x0000000600067305 */ /* 0x000e64000020f100 */
[----:B-1----:R-:W-:Y:S02]  /*0cb0*/  I2FP.F32.S32 R7, R6 ;  /* 0x0000000600077245 */ /* 0x002fe40000201400 */
[----:B------:R-:W-:Y:S03]  /*0cc0*/  LDS R6, [R0+0x18] ;  /* 0x0000180000067984 */ /* 0x000fe60000000800 */
[----:B--2---:R-:W-:-:S02]  /*0cd0*/  FFMA R7, R8, R11, R7 ;  /* 0x0000000b08077223 */ /* 0x004fc40000000007 */
[----:B------:R-:W-:Y:S04]  /*0ce0*/  LDS R8, [R0+0x10] ;  /* 0x0000100000087984 */ /* 0x000fe80000000800 */
[----:B------:R-:W1:Y:S01]  /*0cf0*/  F2I.TRUNC.NTZ R7, R7 ;  /* 0x0000000700077305 */ /* 0x000e62000020f100 */
[----:B------:R-:W2:Y:S01]  /*0d00*/  LDS R11, [R5+0x10] ;  /* 0x00001000050b7984 */ /* 0x000ea20000000800 */
[----:B-1----:R-:W-:-:S05]  /*0d10*/  I2FP.F32.S32 R4, R7 ;  /* 0x0000000700047245 */ /* 0x002fca0000201400 */
[----:B0-----:R-:W-:Y:S02]  /*0d20*/  FFMA R4, R9, R10, R4 ;  /* 0x0000000a09047223 */ /* 0x001fe40000000004 */
[----:B------:R-:W-:Y:S04]  /*0d30*/  LDS R10, [R5+0x18] ;  /* 0x00001800050a7984 */ /* 0x000fe80000000800 */
[----:B------:R-:W0:Y:S02]  /*0d40*/  F2I.TRUNC.NTZ R4, R4 ;  /* 0x0000000400047305 */ /* 0x000e24000020f100 */
[----:B0-----:R-:W-:-:S05]  /*0d50*/  I2FP.F32.S32 R9, R4 ;  /* 0x0000000400097245 */ /* 0x001fca0000201400 */
[----:B--2---:R-:W-:Y:S02]  /*0d60*/  FFMA R8, R8, R11, R9 ;  /* 0x0000000b08087223 */ /* 0x004fe40000000009 */
[----:B------:R-:W0:Y:S04]  /*0d70*/  LDS R9, [R0+0x1c] ;  /* 0x00001c0000097984 */ /* 0x000e280000000800 */
[----:B------:R-:W1:Y:S01]  /*0d80*/  F2I.TRUNC.NTZ R8, R8 ;  /* 0x0000000800087305 */ /* 0x000e62000020f100 */
[----:B------:R-:W-:Y:S01]  /*0d90*/  LDS R11, [R5+0x24] ;  /* 0x00002400050b7984 */ /* 0x000fe20000000800 */
[----:B-1----:R-:W-:-:S05]  /*0da0*/  I2FP.F32.S32 R7, R8 ;  /* 0x0000000800077245 */ /* 0x002fca0000201400 */
[----:B------:R-:W-:Y:S02]  /*0db0*/  FFMA R6, R6, R13, R7 ;  /* 0x0000000d06067223 */ /* 0x000fe40000000007 */
[----:B------:R-:W1:Y:S04]  /*0dc0*/  LDS R7, [R0+0x20] ;  /* 0x0000200000077984 */ /* 0x000e680000000800 */
[----:B------:R-:W2:Y:S01]  /*0dd0*/  F2I.TRUNC.NTZ R6, R6 ;  /* 0x0000000600067305 */ /* 0x000ea2000020f100 */
[----:B------:R-:W-:Y:S01]  /*0de0*/  LDS R13, [R5+0x28] ;  /* 0x00002800050d7984 */ /* 0x000fe20000000800 */
[----:B--2---:R-:W-:-:S05]  /*0df0*/  I2FP.F32.S32 R4, R6 ;  /* 0x0000000600047245 */ /* 0x004fca0000201400 */
[----:B0-----:R-:W-:Y:S02]  /*0e00*/  FFMA R4, R9, R10, R4 ;  /* 0x0000000a09047223 */ /* 0x001fe40000000004 */
[----:B------:R-:W-:Y:S04]  /*0e10*/  LDS R9, [R0+0x24] ;  /* 0x0000240000097984 */ /* 0x000fe80000000800 */
[----:B------:R-:W0:Y:S01]  /*0e20*/  F2I.TRUNC.NTZ R4, R4 ;  /* 0x0000000400047305 */ /* 0x000e22000020f100 */
[----:B------:R-:W2:Y:S01]  /*0e30*/  LDS R10, [R5+0x20] ;  /* 0x00002000050a7984 */ /* 0x000ea20000000800 */
[----:B0-----:R-:W-:-:S03]  /*0e40*/  I2FP.F32.S32 R8, R4 ;  /* 0x0000000400087245 */ /* 0x001fc60000201400 */
[----:B------:R-:W-:Y:S02]  /*0e50*/  LDS R4, [R0+0x30] ;  /* 0x0000300000047984 */ /* 0x000fe40000000800 */
[----:B-1----:R-:W-:Y:S02]  /*0e60*/  FFMA R7, R7, R12, R8 ;  /* 0x0000000c07077223 */ /* 0x002fe40000000008 */
[----:B------:R-:W0:Y:S04]  /*0e70*/  LDS R8, [R0+0x28] ;  /* 0x0000280000087984 */ /* 0x000e280000000800 */
[----:B------:R-:W1:Y:S01]  /*0e80*/  F2I.TRUNC.NTZ R7, R7 ;  /* 0x0000000700077305 */ /* 0x000e62000020f100 */
[----:B------:R-:W-:Y:S01]  /*0e90*/  LDS R12, [R5+0x30] ;  /* 0x00003000050c7984 */ /* 0x000fe20000000800 */
[----:B-1----:R-:W-:-:S05]  /*0ea0*/  I2FP.F32.S32 R6, R7 ;  /* 0x0000000700067245 */ /* 0x002fca0000201400 */
[----:B--2---:R-:W-:Y:S02]  /*0eb0*/  FFMA R6, R9, R10, R6 ;  /* 0x0000000a09067223 */ /* 0x004fe40000000006 */
[----:B------:R-:W-:Y:S04]  /*0ec0*/  LDS R10, [R5+0x2c] ;  /* 0x00002c00050a7984 */ /* 0x000fe80000000800 */
[----:B------:R-:W1:Y:S02]  /*0ed0*/  F2I.TRUNC.NTZ R6, R6 ;  /* 0x0000000600067305 */ /* 0x000e64000020f100 */
[----:B-1----:R-:W-:-:S05]  /*0ee0*/  I2FP.F32.S32 R9, R6 ;  /* 0x0000000600097245 */ /* 0x002fca0000201400 */
[----:B0-----:R-:W-:Y:S02]  /*0ef0*/  FFMA R8, R8, R11, R9 ;  /* 0x0000000b08087223 */ /* 0x001fe40000000009 */
        /* <DEDUP_REMOVED lines=56> */
[----:B------:R-:W2:Y:S02]  /*1280*/  F2I.TRUNC.NTZ R4, R4 ;  /* 0x0000000400047305 */ /* 0x000ea4000020f100 */
[----:B--2---:R-:W-:-:S05]  /*1290*/  I2FP.F32.S32 R6, R4 ;  /* 0x0000000400067245 */ /* 0x004fca0000201400 */
[----:B0-----:R-:W-:Y:S02]  /*12a0*/  FFMA R6, R9, R10, R6 ;  /* 0x0000000a09067223 */ /* 0x001fe40000000006 */
[----:B------:R-:W-:Y:S04]  /*12b0*/  LDS R9, [R0+0x6c] ;  /* 0x00006c0000097984 */ /* 0x000fe80000000800 */
[----:B------:R-:W0:Y:S01]  /*12c0*/  F2I.TRUNC.NTZ R6, R6 ;  /* 0x0000000600067305 */ /* 0x000e22000020f100 */
[----:B------:R-:W2:Y:S01]  /*12d0*/  LDS R10, [R5+0x5c] ;  /* 0x00005c00050a7984 */ /* 0x000ea20000000800 */
[----:B0-----:R-:W-:-:S05]  /*12e0*/  I2FP.F32.S32 R8, R6 ;  /* 0x0000000600087245 */ /* 0x001fca0000201400 */
[----:B-1----:R-:W-:Y:S02]  /*12f0*/  FFMA R8, R7, R12, R8 ;  /* 0x0000000c07087223 */ /* 0x002fe40000000008 */
[----:B------:R-:W0:Y:S01]  /*1300*/  LDS R12, [R5+0x60] ;  /* 0x00006000050c7984 */ /* 0x000e220000000800 */
[----:B------:R-:W1:Y:S03]  /*1310*/  LDC.64 R6, c[0x0][0x388] ;  /* 0x0000e200ff067b82 */ /* 0x000e660000000a00 */
[----:B------:R-:W3:Y:S02]  /*1320*/  F2I.TRUNC.NTZ R8, R8 ;  /* 0x0000000800087305 */ /* 0x000ee4000020f100 */
[----:B---3--:R-:W-:-:S05]  /*1330*/  I2FP.F32.S32 R4, R8 ;  /* 0x0000000800047245 */ /* 0x008fca0000201400 */
[----:B--2---:R-:W-:Y:S01]  /*1340*/  FFMA R4, R9, R10, R4 ;  /* 0x0000000a09047223 */ /* 0x004fe20000000004 */
[----:B-1----:R-:W-:-:S05]  /*1350*/  IMAD.WIDE R2, R3, 0x4, R6 ;  /* 0x0000000403027825 */ /* 0x002fca00078e0206 */
[----:B------:R-:W1:Y:S02]  /*1360*/  F2I.TRUNC.NTZ R4, R4 ;  /* 0x0000000400047305 */ /* 0x000e64000020f100 */
[----:B-1----:R-:W-:-:S05]  /*1370*/  I2FP.F32.S32 R10, R4 ;  /* 0x00000004000a7245 */ /* 0x002fca0000201400 */
[----:B0-----:R-:W-:-:S06]  /*1380*/  FFMA R10, R11, R12, R10 ;  /* 0x0000000c0b0a7223 */ /* 0x001fcc000000000a */
[----:B------:R-:W0:Y:S02]  /*1390*/  F2I.TRUNC.NTZ R10, R10 ;  /* 0x0000000a000a7305 */ /* 0x000e24000020f100 */
[----:B0-----:R-:W-:-:S05]  /*13a0*/  I2FP.F32.S32 R5, R10 ;  /* 0x0000000a00057245 */ /* 0x001fca0000201400 */
[----:B------:R-:W-:Y:S01]  /*13b0*/  STG.E desc[UR36][R2.64], R5 ;  /* 0x0000000502007986 */ /* 0x000fe2000c101924 */
[----:B------:R-:W-:Y:S05]  /*13c0*/  EXIT ;  /* 0x000000000000794d */ /* 0x000fea0003800000 */
.L_x_6:
[----:B------:R-:W-:-:S13]  /*13d0*/  ISETP.NE.AND P1, PT, R12, UR38, PT ;  /* 0x000000260c007c0c */ /* 0x000fda000bf25270 */
[----:B------:R-:W-:Y:S05]  /*13e0*/  @P1 BRA `(.L_x_7) ;  /* 0x0000000800201947 */ /* 0x000fea0003800000 */
[----:B------:R-:W-:-:S13]  /*13f0*/  ISETP.GE.AND P0, PT, R17, R4, PT ;  /* 0x000000041100720c */ /* 0x000fda0003f06270 */
        /* <DEDUP_REMOVED lines=135> */
.L_x_7:
        /* <DEDUP_REMOVED lines=137> */
.L_x_8:
[----:B------:R-:W-:Y:S01]  /*2500*/  LEA R18, R13, R14, 0x18 ;  /* 0x0000000e0d127211 */ /* 0x000fe200078ec0ff */
[----:B-1-3--:R-:W-:Y:S01]  /*2510*/  LDS R5, [R0] ;  /* 0x0000000000057984 */ /* 0x00afe20000000800 */
[----:B------:R-:W-:-:S03]  /*2520*/  IMAD R2, R16, R17, R2 ;  /* 0x0000001110027224 */ /* 0x000fc600078e0202 */
[----:B--2---:R-:W0:Y:S02]  /*2530*/  LDS.128 R8, [R18] ;  /* 0x0000000012087984 */ /* 0x004e240000000c00 */
[----:B------:R-:W-:Y:S02]  /*2540*/  IADD3 R3, PT, PT, R3, R2, RZ ;  /* 0x0000000203037210 */ /* 0x000fe40007ffe0ff */
[----:B------:R-:W1:Y:S04]  /*2550*/  LDS R7, [R0+0x4] ;  /* 0x0000040000077984 */ /* 0x000e680000000800 */
[----:B------:R-:W2:Y:S04]  /*2560*/  LDS R26, [R0+0x8] ;  /* 0x00000800001a7984 */ /* 0x000ea80000000800 */
[----:B------:R-:W3:Y:S04]  /*2570*/  LDS R20, [R0+0xc] ;  /* 0x00000c0000147984 */ /* 0x000ee80000000800 */
[----:B------:R-:W-:Y:S04]  /*2580*/  LDS R23, [R0+0x10] ;  /* 0x0000100000177984 */ /* 0x000fe80000000800 */
[----:B------:R-:W4:Y:S04]  /*2590*/  LDS.128 R12, [R18+0x10] ;  /* 0x00001000120c7984 */ /* 0x000f280000000c00 */
[----:B------:R-:W5:Y:S04]  /*25a0*/  LDS R22, [R0+0x18] ;  /* 0x0000180000167984 */ /* 0x000f680000000800 */
[----:B------:R-:W5:Y:S04]  /*25b0*/  LDS R21, [R0+0x1c] ;  /* 0x00001c0000157984 */ /* 0x000f680000000800 */
[----:B------:R-:W5:Y:S04]  /*25c0*/  LDS R24, [R0+0x20] ;  /* 0x0000200000187984 */ /* 0x000f680000000800 */
[----:B------:R-:W-:Y:S01]  /*25d0*/  LDS R25, [R0+0x24] ;  /* 0x0000240000197984 */ /* 0x000fe20000000800 */
[----:B0-----:R-:W-:-:S03]  /*25e0*/  FFMA R8, R5, R8, RZ ;  /* 0x0000000805087223 */ /* 0x001fc600000000ff */
[----:B------:R-:W-:Y:S01]  /*25f0*/  LDS R19, [R0+0x30] ;  /* 0x0000300000137984 */ /* 0x000fe20000000800 */
[----:B-1----:R-:W-:-:S03]  /*2600*/  FFMA R9, R7, R9, R8 ;  /* 0x0000000907097223 */ /* 0x002fc60000000008 */
[----:B------:R-:W-:Y:S01]  /*2610*/  LDS R28, [R0+0x6c] ;  /* 0x00006c00001c7984 */ /* 0x000fe20000000800 */
[----:B--2---:R-:W-:-:S03]  /*2620*/  FFMA R9, R26, R10, R9 ;  /* 0x0000000a1a097223 */ /* 0x004fc60000000009 */
[----:B------:R-:W0:Y:S01]  /*2630*/  LDS.128 R4, [R18+0x20] ;  /* 0x0000200012047984 */ /* 0x000e220000000c00 */
[----:B---3--:R-:W-:-:S03]  /*2640*/  FFMA R20, R20, R11, R9 ;  /* 0x0000000b14147223 */ /* 0x008fc60000000009 */
[----:B------:R-:W1:Y:S04]  /*2650*/  LDS R26, [R0+0x28] ;  /* 0x00002800001a7984 */ /* 0x000e680000000800 */
[----:B------:R-:W-:Y:S01]  /*2660*/  LDS.128 R8, [R18+0x30] ;  /* 0x0000300012087984 */ /* 0x000fe20000000c00 */
[----:B----4-:R-:W-:-:S03]  /*2670*/  FFMA R23, R23, R12, R20 ;  /* 0x0000000c17177223 */ /* 0x010fc60000000014 */
[----:B------:R-:W2:Y:S01]  /*2680*/  LDS R20, [R0+0x34] ;  /* 0x0000340000147984 */ /* 0x000ea20000000800 */
[----:B-----5:R-:W-:-:S03]  /*2690*/  FFMA R12, R22, R13, R23 ;  /* 0x0000000d160c7223 */ /* 0x020fc60000000017 */
[----:B------:R-:W3:Y:S01]  /*26a0*/  LDS R23, [R0+0x38] ;  /* 0x0000380000177984 */ /* 0x000ee20000000800 */
[----:B------:R-:W-:-:S03]  /*26b0*/  FFMA R13, R21, R14, R12 ;  /* 0x0000000e150d7223 */ /* 0x000fc6000000000c */
[----:B------:R-:W4:Y:S01]  /*26c0*/  LDS R22, [R0+0x3c] ;  /* 0x00003c0000167984 */ /* 0x000f220000000800 */
[----:B------:R-:W-:-:S03]  /*26d0*/  FFMA R24, R24, R15, R13 ;  /* 0x0000000f18187223 */ /* 0x000fc6000000000d */
[----:B------:R-:W5:Y:S04]  /*26e0*/  LDS R21, [R0+0x40] ;  /* 0x0000400000157984 */ /* 0x000f680000000800 */
[----:B------:R-:W-:Y:S01]  /*26f0*/  LDS.128 R12, [R18+0x40] ;  /* 0x00004000120c7984 */ /* 0x000fe20000000c00 */
[----:B0-----:R-:W-:-:S03]  /*2700*/  FFMA R25, R25, R4, R24 ;  /* 0x0000000419197223 */ /* 0x001fc60000000018 */
[----:B------:R-:W0:Y:S01]  /*2710*/  LDS R24, [R0+0x48] ;  /* 0x0000480000187984 */ /* 0x000e220000000800 */
[----:B-1----:R-:W-:-:S03]  /*2720*/  FFMA R26, R26, R5, R25 ;  /* 0x000000051a1a7223 */ /* 0x002fc60000000019 */
[----:B------:R-:W1:Y:S01]  /*2730*/  LDS R25, [R0+0x4c] ;  /* 0x00004c0000197984 */ /* 0x000e620000000800 */
[----:B------:R-:W-:-:S03]  /*2740*/  FFMA R19, R19, R6, R26 ;  /* 0x0000000613137223 */ /* 0x000fc6000000001a */
[----:B------:R-:W1:Y:S01]  /*2750*/  LDS R26, [R0+0x50] ;  /* 0x00005000001a7984 */ /* 0x000e620000000800 */
[----:B--2---:R-:W-:-:S03]  /*2760*/  FFMA R20, R20, R7, R19 ;  /* 0x0000000714147223 */ /* 0x004fc60000000013 */
[----:B------:R-:W2:Y:S01]  /*2770*/  LDS R19, [R0+0x54] ;  /* 0x0000540000137984 */ /* 0x000ea20000000800 */
[----:B---3--:R-:W-:-:S03]  /*2780*/  FFMA R23, R23, R8, R20 ;  /* 0x0000000817177223 */ /* 0x008fc60000000014 */
[----:B------:R-:W3:Y:S01]  /*2790*/  LDS R8, [R0+0x58] ;  /* 0x0000580000087984 */ /* 0x000ee20000000800 */
[----:B----4-:R-:W-:-:S03]  /*27a0*/  FFMA R22, R22, R9, R23 ;  /* 0x0000000916167223 */ /* 0x010fc60000000017 */
[----:B------:R-:W-:Y:S01]  /*27b0*/  LDS R9, [R0+0x60] ;  /* 0x0000600000097984 */ /* 0x000fe20000000800 */
[----:B-----5:R-:W-:-:S03]  /*27c0*/  FFMA R27, R21, R10, R22 ;  /* 0x0000000a151b7223 */ /* 0x020fc60000000016 */
[----:B------:R-:W4:Y:S04]  /*27d0*/  LDS.128 R4, [R18+0x50] ;  /* 0x0000500012047984 */ /* 0x000f280000000c00 */
[----:B------:R-:W5:Y:S04]  /*27e0*/  LDS R20, [R0+0x64] ;  /* 0x0000640000147984 */ /* 0x000f680000000800 */
[----:B------:R-:W5:Y:S04]  /*27f0*/  LDS R23, [R0+0x68] ;  /* 0x0000680000177984 */ /* 0x000f680000000800 */
[----:B------:R-:W-:Y:S01]  /*2800*/  LDS R21, [R0+0x70] ;  /* 0x0000700000157984 */ /* 0x000fe20000000800 */
[----:B0-----:R-:W-:-:S03]  /*2810*/  FFMA R24, R24, R11, R27 ;  /* 0x0000000b18187223 */ /* 0x001fc6000000001b */
[----:B------:R-:W0:Y:S01]  /*2820*/  LDS R22, [R18+0x60] ;  /* 0x0000600012167984 */ /* 0x000e220000000800 */
[----:B------:R-:W5:Y:S01]  /*2830*/  LDC.64 R10, c[0x0][0x388] ;  /* 0x0000e200ff0a7b82 */ /* 0x000f620000000a00 */
[----:B-1----:R-:W-:-:S04]  /*2840*/  FFMA R25, R25, R12, R24 ;  /* 0x0000000c19197223 */ /* 0x002fc80000000018 */
[----:B------:R-:W-:-:S04]  /*2850*/  FFMA R26, R26, R13, R25 ;  /* 0x0000000d1a1a7223 */ /* 0x000fc80000000019 */
[----:B--2---:R-:W-:-:S04]  /*2860*/  FFMA R19, R19, R14, R26 ;  /* 0x0000000e13137223 */ /* 0x004fc8000000001a */
[----:B---3--:R-:W-:-:S04]  /*2870*/  FFMA R8, R8, R15, R19 ;  /* 0x0000000f08087223 */ /* 0x008fc80000000013 */
[----:B----4-:R-:W-:Y:S01]  /*2880*/  FFMA R9, R9, R4, R8 ;  /* 0x0000000409097223 */ /* 0x010fe20000000008 */
[----:B-----5:R-:W-:-:S04]  /*2890*/  IMAD.WIDE R10, R3, 0x4, R10 ;  /* 0x00000004030a7825 */ /* 0x020fc800078e020a */
[----:B------:R-:W-:-:S04]  /*28a0*/  FFMA R20, R20, R5, R9 ;  /* 0x0000000514147223 */ /* 0x000fc80000000009 */
[----:B------:R-:W-:-:S04]  /*28b0*/  FFMA R23, R23, R6, R20 ;  /* 0x0000000617177223 */ /* 0x000fc80000000014 */
[----:B------:R-:W-:-:S04]  /*28c0*/  FFMA R28, R28, R7, R23 ;  /* 0x000000071c1c7223 */ /* 0x000fc80000000017 */
[----:B0-----:R-:W-:-:S05]  /*28d0*/  FFMA R21, R21, R22, R28 ;  /* 0x0000001615157223 */ /* 0x001fca000000001c */
[----:B------:R-:W-:Y:S01]  /*28e0*/  STG.E desc[UR36][R10.64], R21 ;  /* 0x000000150a007986 */ /* 0x000fe2000c101924 */
[----:B------:R-:W-:Y:S05]  /*28f0*/  EXIT ;  /* 0x000000000000794d */ /* 0x000fea0003800000 */
.L_x_9:
[----:B------:R-:W-:-:S00]  /*2900*/  BRA `(.L_x_9) ;  /* 0xfffffffc00fc7947 */ /* 0x000fc0000383ffff */
[----:B------:R-:W-:-:S00]  /*2910*/  NOP ;  /* 0x0000000000007918 */ /* 0x000fc00000000000 */
        /* <DEDUP_REMOVED lines=14> */
.L_x_10:


//--------------------- .nv.global.init           --------------------------
	.section	.nv.global.init,"aw",@progbits
.nv.global.init:
	.type		$str,@object
	.size		$str,(.L_0 - $str)
$str:
        /*0000*/ 	.byte	0x66, 0x69, 0x6c, 0x74, 0x65, 0x72, 0x30, 0x3a, 0x25, 0x2e, 0x32, 0x66, 0x0a, 0x00
.L_0:


//--------------------- .nv.shared._Z14v2_convolutionILi2ELi2ELi1ELi1ELi5EEvPfS0_S0_ii --------------------------
	.section	.nv.shared._Z14v2_convolutionILi2ELi2ELi1ELi1ELi5EEvPfS0_S0_ii,"aw",@nobits
	.sectionflags	@""
	.align	4
.nv.shared._Z14v2_convolutionILi2ELi2ELi1ELi1ELi5EEvPfS0_S0_ii:
	.zero		1268


//--------------------- .nv.shared.reserved.0     --------------------------
	.section	.nv.shared.reserved.0,"aw",@nobits
	.weak		__nv_reservedSMEM_offset_0_alias
	.size		__nv_reservedSMEM_offset_0_alias, 0, 64
	.other		__nv_reservedSMEM_offset_0_alias,@"STO_CUDA_RESERVED_SHARED STV_DEFAULT"
__nv_reservedSMEM_offset_0_alias:
	.zero		0
	.zero		64


//--------------------- .nv.constant0._Z14v2_convolutionILi2ELi2ELi1ELi1ELi5EEvPfS0_S0_ii --------------------------
	.section	.nv.constant0._Z14v2_convolutionILi2ELi2ELi1ELi1ELi5EEvPfS0_S0_ii,"a",@progbits
	.sectionflags	@""
	.align	4
.nv.constant0._Z14v2_convolutionILi2ELi2ELi1ELi1ELi5EEvPfS0_S0_ii:
	.zero		928


//--------------------- SYMBOLS --------------------------

	.type		.nv.reservedSmem.offset0,@object
	.size		.nv.reservedSmem.offset0,0x4
	.type		.nv.reservedSmem.cap,@object
	.size		.nv.reservedSmem.cap,0x4
	.type		vprintf,@function
